// auto-generated by cutlass_sweep.gemm — config: {"arch": "sm_100", "cluster_m": 1, "cluster_n": 1, "dtype": "fp16", "dtype_b": "fp16", "layout": "nt", "stages": 0, "tile_k": 64, "tile_m": 64, "tile_n": 64}
#include "cutlass/cutlass.h"
#include "cutlass/gemm/collective/collective_builder.hpp"
#include "cutlass/gemm/device/gemm_universal_adapter.h"
#include "cutlass/gemm/kernel/gemm_universal.hpp"
#include "cutlass/epilogue/collective/collective_builder.hpp"

using ElemA = cutlass::half_t;
using ElemB = cutlass::half_t;
using ElemCD = cutlass::half_t;
using Acc  = float;
using TileShape    = cute::Shape<cute::_64, cute::_64, cute::_64>;
using ClusterShape = cute::Shape<cute::_1, cute::_1, cute::_1>;

using CollectiveEpilogue = typename cutlass::epilogue::collective::CollectiveBuilder<
    cutlass::arch::Sm100, cutlass::arch::OpClassTensorOp,
    TileShape, ClusterShape,
    cutlass::epilogue::collective::EpilogueTileAuto,
    Acc, Acc,
    ElemCD, cutlass::layout::RowMajor, 128 / cutlass::sizeof_bits<ElemCD>::value,
    ElemCD, cutlass::layout::RowMajor, 128 / cutlass::sizeof_bits<ElemCD>::value,
    cutlass::epilogue::collective::EpilogueScheduleAuto
  >::CollectiveOp;

using CollectiveMainloop = typename cutlass::gemm::collective::CollectiveBuilder<
    cutlass::arch::Sm100, cutlass::arch::OpClassTensorOp,
    ElemA, cutlass::layout::RowMajor, 128 / cutlass::sizeof_bits<ElemA>::value,
    ElemB, cutlass::layout::ColumnMajor, 128 / cutlass::sizeof_bits<ElemB>::value,
    Acc,
    TileShape, ClusterShape,
    cutlass::gemm::collective::StageCountAutoCarveout<static_cast<int>(sizeof(typename CollectiveEpilogue::SharedStorage))>,
    cutlass::gemm::collective::KernelScheduleAuto
  >::CollectiveOp;

using GemmKernel = cutlass::gemm::kernel::GemmUniversal<
    cute::Shape<int,int,int,int>,
    CollectiveMainloop,
    CollectiveEpilogue
>;
using Gemm = cutlass::gemm::device::GemmUniversalAdapter<GemmKernel>;

// Force the device kernel symbol into the cubin without needing a host main.
auto* _anchor = &cutlass::device_kernel<GemmKernel>;


// ===== COMPILED SASS (sm_100a) =====

	.target	sm_100a

	.elftype	@"ET_EXEC"


//--------------------- .note.nv.tkinfo           --------------------------
	.section	.note.nv.tkinfo,"",@"SHT_NOTE"
	.sectionflags	@"SHF_NOTE_NV_TKINFO"
	.tkinfo
        /*0018*/ 	.word	0x00000002
        /*0030*/ 	.string	""
        /*0030*/ 	.string	"ptxas"
        /*0030*/ 	.string	"Cuda compilation tools, release 13.0, V13.0.88"
        /*0030*/ 	.string	"Build cuda_13.0.r13.0/compiler.36424714_0"
        /*0030*/ 	.string	"-arch sm_100a -m 64 "



//--------------------- .note.nv.cuinfo           --------------------------
	.section	.note.nv.cuinfo,"",@"SHT_NOTE"
	.sectionflags	@"SHF_NOTE_NV_CUINFO"
        /*0018*/ 	.short	0x0002
        /*001a*/ 	.short	0x0064
        /*001c*/ 	.short	0x0082
	.zero		2


//--------------------- .nv.info                  --------------------------
	.section	.nv.info,"",@"SHT_CUDA_INFO"
	.align	4


	//----- nvinfo : EIATTR_REGCOUNT
	.align		4
        /*0000*/ 	.byte	0x04, 0x2f
        /*0002*/ 	.short	(.L_19 - .L_18)
	.align		4
.L_18:
        /*0004*/ 	.word	index@(_ZN7cutlass13device_kernelINS_4gemm6kernel13GemmUniversalIN4cute5tupleIJiiiiEEENS1_10collective13CollectiveMmaINS1_35MainloopSm100TmaUmmaWarpSpecializedILi13ELi2ELi4ENS5_IJNS4_1CILi1EEESB_SB_EEEEENS5_IJNSA_ILi64EEESE_SE_EEENS_6half_tENS5_IJlSB_lEEESG_SH_NS4_8TiledMMAINS4_8MMA_AtomIJNS4_20SM100_MMA_F16BF16_SSISG_SG_fLi64ELi64ELNS4_4UMMA5MajorE0ELSM_0ELNSL_7ScaleInE0ELSN_0EEEEEENS4_6LayoutISC_NS5_IJNSA_ILi0EEESR_SR_EEEEENS5_IJNS4_10UnderscoreESU_SU_EEEEENS4_13SM90_TMA_LOADENS4_14ComposedLayoutINS4_7SwizzleILi3ELi4ELi3EEENS4_18smem_ptr_flag_bitsILi16EEENSQ_INS5_IJNSA_ILi8EEESE_EEENS5_IJSE_SB_EEEEEEEvNS4_8identityESX_S17_vS18_EENS_8epilogue10collective18CollectiveEpilogueINS1A_23Sm100TmaWarpSpecializedILi3ELi2ELi16ELb1ELb0EEEJSF_NS5_IJNSQ_ISE_SB_EENSQ_INSA_ILi32EEESB_EEEEESG_SH_SG_SH_NS1A_6fusion15FusionCallbacksIS1E_NS1J_17LinearCombinationISG_fSG_fLNS_15FloatRoundStyleE2EEESF_S1I_JEEENS4_5SM1004TMEM4LOAD26SM100_TMEM_LOAD_16dp256b4xESX_NSY_INSZ_ILi2ELi4ELi3EEES12_NSQ_INS5_IJS13_S1G_EEENS5_IJS1G_SB_EEEEEEENS4_17SM75_U32x4_LDSM_NENS4_14SM90_TMA_STOREES1X_NS4_17SM90_U32x4_STSM_NENS4_39AutoVectorizingCopyWithAssumedAlignmentILi128EEEEEEvvEEEEvNT_6ParamsE)
        /*0008*/ 	.word	0x0000004f


	//----- nvinfo : EIATTR_FRAME_SIZE
	.align		4
.L_19:
        /*000c*/ 	.byte	0x04, 0x11
        /*000e*/ 	.short	(.L_21 - .L_20)
	.align		4
.L_20:
        /*0010*/ 	.word	index@($__internal_2_$__cuda_sm10x_tcgen05_guardrail_trap_unallocated_columns_being_dealloced)
        /*0014*/ 	.word	0x00000000


	//----- nvinfo : EIATTR_FRAME_SIZE
	.align		4
.L_21:
        /*0018*/ 	.byte	0x04, 0x11
        /*001a*/ 	.short	(.L_23 - .L_22)
	.align		4
.L_22:
        /*001c*/ 	.word	index@($__internal_1_$__cuda_sm10x_tcgen05_guardrail_trap_phase_invalid_during_alloc)
        /*0020*/ 	.word	0x00000000


	//----- nvinfo : EIATTR_FRAME_SIZE
	.align		4
.L_23:
        /*0024*/ 	.byte	0x04, 0x11
        /*0026*/ 	.short	(.L_25 - .L_24)
	.align		4
.L_24:
        /*0028*/ 	.word	index@($__internal_0_$__cuda_sm10x_tcgen05_guardrail_trap_col_being_dealloced_not_returned_by_alloc)
        /*002c*/ 	.word	0x00000000


	//----- nvinfo : EIATTR_FRAME_SIZE
	.align		4
.L_25:
        /*0030*/ 	.byte	0x04, 0x11
        /*0032*/ 	.short	(.L_27 - .L_26)
	.align		4
.L_26:
        /*0034*/ 	.word	index@(_ZN7cutlass13device_kernelINS_4gemm6kernel13GemmUniversalIN4cute5tupleIJiiiiEEENS1_10collective13CollectiveMmaINS1_35MainloopSm100TmaUmmaWarpSpecializedILi13ELi2ELi4ENS5_IJNS4_1CILi1EEESB_SB_EEEEENS5_IJNSA_ILi64EEESE_SE_EEENS_6half_tENS5_IJlSB_lEEESG_SH_NS4_8TiledMMAINS4_8MMA_AtomIJNS4_20SM100_MMA_F16BF16_SSISG_SG_fLi64ELi64ELNS4_4UMMA5MajorE0ELSM_0ELNSL_7ScaleInE0ELSN_0EEEEEENS4_6LayoutISC_NS5_IJNSA_ILi0EEESR_SR_EEEEENS5_IJNS4_10UnderscoreESU_SU_EEEEENS4_13SM90_TMA_LOADENS4_14ComposedLayoutINS4_7SwizzleILi3ELi4ELi3EEENS4_18smem_ptr_flag_bitsILi16EEENSQ_INS5_IJNSA_ILi8EEESE_EEENS5_IJSE_SB_EEEEEEEvNS4_8identityESX_S17_vS18_EENS_8epilogue10collective18CollectiveEpilogueINS1A_23Sm100TmaWarpSpecializedILi3ELi2ELi16ELb1ELb0EEEJSF_NS5_IJNSQ_ISE_SB_EENSQ_INSA_ILi32EEESB_EEEEESG_SH_SG_SH_NS1A_6fusion15FusionCallbacksIS1E_NS1J_17LinearCombinationISG_fSG_fLNS_15FloatRoundStyleE2EEESF_S1I_JEEENS4_5SM1004TMEM4LOAD26SM100_TMEM_LOAD_16dp256b4xESX_NSY_INSZ_ILi2ELi4ELi3EEES12_NSQ_INS5_IJS13_S1G_EEENS5_IJS1G_SB_EEEEEEENS4_17SM75_U32x4_LDSM_NENS4_14SM90_TMA_STOREES1X_NS4_17SM90_U32x4_STSM_NENS4_39AutoVectorizingCopyWithAssumedAlignmentILi128EEEEEEvvEEEEvNT_6ParamsE)
        /*0038*/ 	.word	0x00000000


	//----- nvinfo : EIATTR_MIN_STACK_SIZE
	.align		4
.L_27:
        /*003c*/ 	.byte	0x04, 0x12
        /*003e*/ 	.short	(.L_29 - .L_28)
	.align		4
.L_28:
        /*0040*/ 	.word	index@(_ZN7cutlass13device_kernelINS_4gemm6kernel13GemmUniversalIN4cute5tupleIJiiiiEEENS1_10collective13CollectiveMmaINS1_35MainloopSm100TmaUmmaWarpSpecializedILi13ELi2ELi4ENS5_IJNS4_1CILi1EEESB_SB_EEEEENS5_IJNSA_ILi64EEESE_SE_EEENS_6half_tENS5_IJlSB_lEEESG_SH_NS4_8TiledMMAINS4_8MMA_AtomIJNS4_20SM100_MMA_F16BF16_SSISG_SG_fLi64ELi64ELNS4_4UMMA5MajorE0ELSM_0ELNSL_7ScaleInE0ELSN_0EEEEEENS4_6LayoutISC_NS5_IJNSA_ILi0EEESR_SR_EEEEENS5_IJNS4_10UnderscoreESU_SU_EEEEENS4_13SM90_TMA_LOADENS4_14ComposedLayoutINS4_7SwizzleILi3ELi4ELi3EEENS4_18smem_ptr_flag_bitsILi16EEENSQ_INS5_IJNSA_ILi8EEESE_EEENS5_IJSE_SB_EEEEEEEvNS4_8identityESX_S17_vS18_EENS_8epilogue10collective18CollectiveEpilogueINS1A_23Sm100TmaWarpSpecializedILi3ELi2ELi16ELb1ELb0EEEJSF_NS5_IJNSQ_ISE_SB_EENSQ_INSA_ILi32EEESB_EEEEESG_SH_SG_SH_NS1A_6fusion15FusionCallbacksIS1E_NS1J_17LinearCombinationISG_fSG_fLNS_15FloatRoundStyleE2EEESF_S1I_JEEENS4_5SM1004TMEM4LOAD26SM100_TMEM_LOAD_16dp256b4xESX_NSY_INSZ_ILi2ELi4ELi3EEES12_NSQ_INS5_IJS13_S1G_EEENS5_IJS1G_SB_EEEEEEENS4_17SM75_U32x4_LDSM_NENS4_14SM90_TMA_STOREES1X_NS4_17SM90_U32x4_STSM_NENS4_39AutoVectorizingCopyWithAssumedAlignmentILi128EEEEEEvvEEEEvNT_6ParamsE)
        /*0044*/ 	.word	0x00000000
.L_29:


//--------------------- .nv.compat                --------------------------
	.section	.nv.compat,"",@"SHT_CUDA_COMPAT_INFO"
	.align	4
        /*0000*/ 	.byte	0x02, 0x09, 0x01, 0x00, 0x02, 0x02, 0x02, 0x00, 0x02, 0x05, 0x05, 0x00, 0x03, 0x07, 0x01, 0x01
        /*0010*/ 	.byte	0x02, 0x03, 0x01, 0x00, 0x02, 0x06, 0x01, 0x00, 0x04, 0x0b, 0x08, 0x00, 0x09, 0x00, 0x00, 0x00
        /*0020*/ 	.byte	0x00, 0x00, 0x00, 0x00


//--------------------- .nv.info._ZN7cutlass13device_kernelINS_4gemm6kernel13GemmUniversalIN4cute5tupleIJiiiiEEENS1_10collective13CollectiveMmaINS1_35MainloopSm100TmaUmmaWarpSpecializedILi13ELi2ELi4ENS5_IJNS4_1CILi1EEESB_SB_EEEEENS5_IJNSA_ILi64EEESE_SE_EEENS_6half_tENS5_IJlSB_lEEESG_SH_NS4_8TiledMMAINS4_8MMA_AtomIJNS4_20SM100_MMA_F16BF16_SSISG_SG_fLi64ELi64ELNS4_4UMMA5MajorE0ELSM_0ELNSL_7ScaleInE0ELSN_0EEEEEENS4_6LayoutISC_NS5_IJNSA_ILi0EEESR_SR_EEEEENS5_IJNS4_10UnderscoreESU_SU_EEEEENS4_13SM90_TMA_LOADENS4_14ComposedLayoutINS4_7SwizzleILi3ELi4ELi3EEENS4_18smem_ptr_flag_bitsILi16EEENSQ_INS5_IJNSA_ILi8EEESE_EEENS5_IJSE_SB_EEEEEEEvNS4_8identityESX_S17_vS18_EENS_8epilogue10collective18CollectiveEpilogueINS1A_23Sm100TmaWarpSpecializedILi3ELi2ELi16ELb1ELb0EEEJSF_NS5_IJNSQ_ISE_SB_EENSQ_INSA_ILi32EEESB_EEEEESG_SH_SG_SH_NS1A_6fusion15FusionCallbacksIS1E_NS1J_17LinearCombinationISG_fSG_fLNS_15FloatRoundStyleE2EEESF_S1I_JEEENS4_5SM1004TMEM4LOAD26SM100_TMEM_LOAD_16dp256b4xESX_NSY_INSZ_ILi2ELi4ELi3EEES12_NSQ_INS5_IJS13_S1G_EEENS5_IJS1G_SB_EEEEEEENS4_17SM75_U32x4_LDSM_NENS4_14SM90_TMA_STOREES1X_NS4_17SM90_U32x4_STSM_NENS4_39AutoVectorizingCopyWithAssumedAlignmentILi128EEEEEEvvEEEEvNT_6ParamsE --------------------------
	.section	.nv.info._ZN7cutlass13device_kernelINS_4gemm6kernel13GemmUniversalIN4cute5tupleIJiiiiEEENS1_10collective13CollectiveMmaINS1_35MainloopSm100TmaUmmaWarpSpecializedILi13ELi2ELi4ENS5_IJNS4_1CILi1EEESB_SB_EEEEENS5_IJNSA_ILi64EEESE_SE_EEENS_6half_tENS5_IJlSB_lEEESG_SH_NS4_8TiledMMAINS4_8MMA_AtomIJNS4_20SM100_MMA_F16BF16_SSISG_SG_fLi64ELi64ELNS4_4UMMA5MajorE0ELSM_0ELNSL_7ScaleInE0ELSN_0EEEEEENS4_6LayoutISC_NS5_IJNSA_ILi0EEESR_SR_EEEEENS5_IJNS4_10UnderscoreESU_SU_EEEEENS4_13SM90_TMA_LOADENS4_14ComposedLayoutINS4_7SwizzleILi3ELi4ELi3EEENS4_18smem_ptr_flag_bitsILi16EEENSQ_INS5_IJNSA_ILi8EEESE_EEENS5_IJSE_SB_EEEEEEEvNS4_8identityESX_S17_vS18_EENS_8epilogue10collective18CollectiveEpilogueINS1A_23Sm100TmaWarpSpecializedILi3ELi2ELi16ELb1ELb0EEEJSF_NS5_IJNSQ_ISE_SB_EENSQ_INSA_ILi32EEESB_EEEEESG_SH_SG_SH_NS1A_6fusion15FusionCallbacksIS1E_NS1J_17LinearCombinationISG_fSG_fLNS_15FloatRoundStyleE2EEESF_S1I_JEEENS4_5SM1004TMEM4LOAD26SM100_TMEM_LOAD_16dp256b4xESX_NSY_INSZ_ILi2ELi4ELi3EEES12_NSQ_INS5_IJS13_S1G_EEENS5_IJS1G_SB_EEEEEEENS4_17SM75_U32x4_LDSM_NENS4_14SM90_TMA_STOREES1X_NS4_17SM90_U32x4_STSM_NENS4_39AutoVectorizingCopyWithAssumedAlignmentILi128EEEEEEvvEEEEvNT_6ParamsE,"",@"SHT_CUDA_INFO"
	.sectionflags	@""
	.align	4


	//----- nvinfo : EIATTR_CUDA_API_VERSION
	.align		4
        /*0000*/ 	.byte	0x04, 0x37
        /*0002*/ 	.short	(.L_31 - .L_30)
.L_30:
        /*0004*/ 	.word	0x00000082


	//----- nvinfo : EIATTR_KPARAM_INFO
	.align		4
.L_31:
        /*0008*/ 	.byte	0x04, 0x17
        /*000a*/ 	.short	(.L_33 - .L_32)
.L_32:
        /*000c*/ 	.word	0x00000000
        /*0010*/ 	.short	0x0000
        /*0012*/ 	.short	0x0000
        /*0014*/ 	.byte	0x00, 0xf0, 0x01, 0x20


	//----- nvinfo : EIATTR_AT_ENTRY_FRAGMENTS
	.align		4
.L_33:
        /*0018*/ 	.byte	0x04, 0x4f
        /*001a*/ 	.short	(.L_35 - .L_34)


	//   ....[0]....
.L_34:
        /*001c*/ 	.word	0x00000006


	//----- nvinfo : EIATTR_RESERVED_SMEM_USED
	.align		4
.L_35:
        /*0020*/ 	.byte	0x01, 0x41
	.zero		2


	//----- nvinfo : EIATTR_SPARSE_MMA_MASK
	.align		4
        /*0024*/ 	.byte	0x03, 0x50
        /*0026*/ 	.short	0x0000


	//----- nvinfo : EIATTR_TCGEN05_1CTA_USED
	.align		4
        /*0028*/ 	.byte	0x01, 0x51
	.zero		2


	//----- nvinfo : EIATTR_MAXREG_COUNT
	.align		4
        /*002c*/ 	.byte	0x03, 0x1b
        /*002e*/ 	.short	0x00ff


	//----- nvinfo : EIATTR_NUM_BARRIERS
	.align		4
        /*0030*/ 	.byte	0x02, 0x4c
        /*0032*/ 	.byte	0x07
	.zero		1


	//----- nvinfo : EIATTR_EXTERNS
	.align		4
        /*0034*/ 	.byte	0x04, 0x0f
        /*0036*/ 	.short	(.L_37 - .L_36)


	//   ....[0]....
	.align		4
.L_36:
        /*0038*/ 	.word	index@(__assertfail)


	//----- nvinfo : EIATTR_MERCURY_ISA_VERSION
	.align		4
.L_37:
        /*003c*/ 	.byte	0x03, 0x5f
        /*003e*/ 	.short	0x0101


	//----- nvinfo : EIATTR_INT_WARP_WIDE_INSTR_OFFSETS
	.align		4
        /*0040*/ 	.byte	0x04, 0x31
        /*0042*/ 	.short	(.L_39 - .L_38)


	//   ....[0]....
.L_38:
        /*0044*/ 	.word	0x00001ef0


	//   ....[1]....
        /*0048*/ 	.word	0x00003ea0


	//   ....[2]....
        /*004c*/ 	.word	0x00003ed0


	//   ....[3]....
        /*0050*/ 	.word	0x00003f20


	//   ....[4]....
        /*0054*/ 	.word	0x00004800


	//   ....[5]....
        /*0058*/ 	.word	0x00004820


	//   ....[6]....
        /*005c*/ 	.word	0x00004af0


	//   ....[7]....
        /*0060*/ 	.word	0x00004c20


	//----- nvinfo : EIATTR_COOP_GROUP_MASK_REGIDS
	.align		4
.L_39:
        /*0064*/ 	.byte	0x04, 0x29
        /*0066*/ 	.short	(.L_41 - .L_40)


	//   ....[0]....
.L_40:
        /*0068*/ 	.word	0xffffffff


	//   ....[1]....
        /*006c*/ 	.word	0xffffffff


	//   ....[2]....
        /*0070*/ 	.word	0xffffffff


	//   ....[3]....
        /*0074*/ 	.word	0xffffffff


	//   ....[4]....
        /*0078*/ 	.word	0xffffffff


	//   ....[5]....
        /*007c*/ 	.word	0xffffffff


	//   ....[6]....
        /*0080*/ 	.word	0xffffffff


	//   ....[7]....
        /*0084*/ 	.word	0xffffffff


	//   ....[8]....
        /*0088*/ 	.word	0xffffffff


	//   ....[9]....
        /*008c*/ 	.word	0xffffffff


	//   ....[10]....
        /*0090*/ 	.word	0xffffffff


	//   ....[11]....
        /*0094*/ 	.word	0xffffffff


	//   ....[12]....
        /*0098*/ 	.word	0xffffffff


	//----- nvinfo : EIATTR_COOP_GROUP_INSTR_OFFSETS
	.align		4
.L_41:
        /*009c*/ 	.byte	0x04, 0x28
        /*009e*/ 	.short	(.L_43 - .L_42)


	//   ....[0]....
.L_42:
        /*00a0*/ 	.word	0x00000090


	//   ....[1]....
        /*00a4*/ 	.word	0x000004d0


	//   ....[2]....
        /*00a8*/ 	.word	0x00000790


	//   ....[3]....
        /*00ac*/ 	.word	0x00000910


	//   ....[4]....
        /*00b0*/ 	.word	0x00000a10


	//   ....[5]....
        /*00b4*/ 	.word	0x00000b80


	//   ....[6]....
        /*00b8*/ 	.word	0x00000d20


	//   ....[7]....
        /*00bc*/ 	.word	0x00001dd0


	//   ....[8]....
        /*00c0*/ 	.word	0x000030c0


	//   ....[9]....
        /*00c4*/ 	.word	0x000032d0


	//   ....[10]....
        /*00c8*/ 	.word	0x00003300


	//   ....[11]....
        /*00cc*/ 	.word	0x00003d90


	//   ....[12]....
        /*00d0*/ 	.word	0x00003fc0


	//----- nvinfo : EIATTR_VRC_CTA_INIT_COUNT
	.align		4
.L_43:
        /*00d4*/ 	.byte	0x02, 0x4a
        /*00d6*/ 	.byte	0x80
	.zero		1


	//----- nvinfo : EIATTR_SYSCALL_OFFSETS
	.align		4
        /*00d8*/ 	.byte	0x04, 0x46
        /*00da*/ 	.short	(.L_45 - .L_44)


	//   ....[0]....
.L_44:
        /*00dc*/ 	.word	0x00005800


	//   ....[1]....
        /*00e0*/ 	.word	0x000058f0


	//   ....[2]....
        /*00e4*/ 	.word	0x000060d0


	//   ....[3]....
        /*00e8*/ 	.word	0x00006a10


	//----- nvinfo : EIATTR_MBARRIER_INSTR_OFFSETS
	.align		4
.L_45:
        /*00ec*/ 	.byte	0x04, 0x39
        /*00ee*/ 	.short	(.L_47 - .L_46)


	//   ....[0]....
.L_46:
        /*00f0*/ 	.word	0x000005d0
        /*00f4*/ 	.word	0x000000ff
        /*00f8*/ 	.word	0x00000000
        /*00fc*/ 	.short	0x0100
        /*00fe*/ 	.byte	0x05
	.zero		1


	//   ....[1]....
        /*0100*/ 	.word	0x000005e0
        /*0104*/ 	.word	0x000000ff
        /*0108*/ 	.word	0x00000068
        /*010c*/ 	.short	0x0100
        /*010e*/ 	.byte	0x05
	.zero		1


	//   ....[2]....
        /*0110*/ 	.word	0x000005f0
        /*0114*/ 	.word	0x000000ff
        /*0118*/ 	.word	0x00000008
        /*011c*/ 	.short	0x0100
        /*011e*/ 	.byte	0x05
	.zero		1


	//   ....[3]....
        /*0120*/ 	.word	0x00000600
        /*0124*/ 	.word	0x000000ff
        /*0128*/ 	.word	0x00000070
        /*012c*/ 	.short	0x0100
        /*012e*/ 	.byte	0x05
	.zero		1


	//   ....[4]....
        /*0130*/ 	.word	0x00000610
        /*0134*/ 	.word	0x000000ff
        /*0138*/ 	.word	0x00000010
        /*013c*/ 	.short	0x0100
        /*013e*/ 	.byte	0x05
	.zero		1


	//   ....[5]....
        /*0140*/ 	.word	0x00000620
        /*0144*/ 	.word	0x000000ff
        /*0148*/ 	.word	0x00000078
        /*014c*/ 	.short	0x0100
        /*014e*/ 	.byte	0x05
	.zero		1


	//   ....[6]....
        /*0150*/ 	.word	0x00000630
        /*0154*/ 	.word	0x000000ff
        /*0158*/ 	.word	0x00000018
        /*015c*/ 	.short	0x0100
        /*015e*/ 	.byte	0x05
	.zero		1


	//   ....[7]....
        /*0160*/ 	.word	0x00000640
        /*0164*/ 	.word	0x000000ff
        /*0168*/ 	.word	0x00000080
        /*016c*/ 	.short	0x0100
        /*016e*/ 	.byte	0x05
	.zero		1


	//   ....[8]....
        /*0170*/ 	.word	0x00000650
        /*0174*/ 	.word	0x000000ff
        /*0178*/ 	.word	0x00000020
        /*017c*/ 	.short	0x0100
        /*017e*/ 	.byte	0x05
	.zero		1


	//   ....[9]....
        /*0180*/ 	.word	0x00000660
        /*0184*/ 	.word	0x000000ff
        /*0188*/ 	.word	0x00000088
        /*018c*/ 	.short	0x0100
        /*018e*/ 	.byte	0x05
	.zero		1


	//   ....[10]....
        /*0190*/ 	.word	0x00000670
        /*0194*/ 	.word	0x000000ff
        /*0198*/ 	.word	0x00000028
        /*019c*/ 	.short	0x0100
        /*019e*/ 	.byte	0x05
	.zero		1


	//   ....[11]....
        /*01a0*/ 	.word	0x00000680
        /*01a4*/ 	.word	0x000000ff
        /*01a8*/ 	.word	0x00000090
        /*01ac*/ 	.short	0x0100
        /*01ae*/ 	.byte	0x05
	.zero		1


	//   ....[12]....
        /*01b0*/ 	.word	0x00000690
        /*01b4*/ 	.word	0x000000ff
        /*01b8*/ 	.word	0x00000030
        /*01bc*/ 	.short	0x0100
        /*01be*/ 	.byte	0x05
	.zero		1


	//   ....[13]....
        /*01c0*/ 	.word	0x000006a0
        /*01c4*/ 	.word	0x000000ff
        /*01c8*/ 	.word	0x00000098
        /*01cc*/ 	.short	0x0100
        /*01ce*/ 	.byte	0x05
	.zero		1


	//   ....[14]....
        /*01d0*/ 	.word	0x000006b0
        /*01d4*/ 	.word	0x000000ff
        /*01d8*/ 	.word	0x00000038
        /*01dc*/ 	.short	0x0100
        /*01de*/ 	.byte	0x05
	.zero		1


	//   ....[15]....
        /*01e0*/ 	.word	0x000006c0
        /*01e4*/ 	.word	0x000000ff
        /*01e8*/ 	.word	0x000000a0
        /*01ec*/ 	.short	0x0100
        /*01ee*/ 	.byte	0x05
	.zero		1


	//   ....[16]....
        /*01f0*/ 	.word	0x000006d0
        /*01f4*/ 	.word	0x000000ff
        /*01f8*/ 	.word	0x00000040
        /*01fc*/ 	.short	0x0100
        /*01fe*/ 	.byte	0x05
	.zero		1


	//   ....[17]....
        /*0200*/ 	.word	0x000006e0
        /*0204*/ 	.word	0x000000ff
        /*0208*/ 	.word	0x000000a8
        /*020c*/ 	.short	0x0100
        /*020e*/ 	.byte	0x05
	.zero		1


	//   ....[18]....
        /*0210*/ 	.word	0x000006f0
        /*0214*/ 	.word	0x000000ff
        /*0218*/ 	.word	0x00000048
        /*021c*/ 	.short	0x0100
        /*021e*/ 	.byte	0x05
	.zero		1


	//   ....[19]....
        /*0220*/ 	.word	0x00000700
        /*0224*/ 	.word	0x000000ff
        /*0228*/ 	.word	0x000000b0
        /*022c*/ 	.short	0x0100
        /*022e*/ 	.byte	0x05
	.zero		1


	//   ....[20]....
        /*0230*/ 	.word	0x00000710
        /*0234*/ 	.word	0x000000ff
        /*0238*/ 	.word	0x00000050
        /*023c*/ 	.short	0x0100
        /*023e*/ 	.byte	0x05
	.zero		1


	//   ....[21]....
        /*0240*/ 	.word	0x00000720
        /*0244*/ 	.word	0x000000ff
        /*0248*/ 	.word	0x000000b8
        /*024c*/ 	.short	0x0100
        /*024e*/ 	.byte	0x05
	.zero		1


	//   ....[22]....
        /*0250*/ 	.word	0x00000730
        /*0254*/ 	.word	0x000000ff
        /*0258*/ 	.word	0x00000058
        /*025c*/ 	.short	0x0100
        /*025e*/ 	.byte	0x05
	.zero		1


	//   ....[23]....
        /*0260*/ 	.word	0x00000740
        /*0264*/ 	.word	0x000000ff
        /*0268*/ 	.word	0x000000c0
        /*026c*/ 	.short	0x0100
        /*026e*/ 	.byte	0x05
	.zero		1


	//   ....[24]....
        /*0270*/ 	.word	0x00000750
        /*0274*/ 	.word	0x000000ff
        /*0278*/ 	.word	0x00000060
        /*027c*/ 	.short	0x0100
        /*027e*/ 	.byte	0x05
	.zero		1


	//   ....[25]....
        /*0280*/ 	.word	0x00000760
        /*0284*/ 	.word	0x000000ff
        /*0288*/ 	.word	0x000000c8
        /*028c*/ 	.short	0x0100
        /*028e*/ 	.byte	0x05
	.zero		1


	//   ....[26]....
        /*0290*/ 	.word	0x000008a0
        /*0294*/ 	.word	0x000000ff
        /*0298*/ 	.word	0x000000d0
        /*029c*/ 	.short	0x0100
        /*029e*/ 	.byte	0x07
	.zero		1


	//   ....[27]....
        /*02a0*/ 	.word	0x000008b0
        /*02a4*/ 	.word	0x000000ff
        /*02a8*/ 	.word	0x000000e8
        /*02ac*/ 	.short	0x0100
        /*02ae*/ 	.byte	0x07
	.zero		1


	//   ....[28]....
        /*02b0*/ 	.word	0x000008c0
        /*02b4*/ 	.word	0x000000ff
        /*02b8*/ 	.word	0x000000d8
        /*02bc*/ 	.short	0x0100
        /*02be*/ 	.byte	0x07
	.zero		1


	//   ....[29]....
        /*02c0*/ 	.word	0x000008d0
        /*02c4*/ 	.word	0x000000ff
        /*02c8*/ 	.word	0x000000f0
        /*02cc*/ 	.short	0x0100
        /*02ce*/ 	.byte	0x07
	.zero		1


	//   ....[30]....
        /*02d0*/ 	.word	0x000008e0
        /*02d4*/ 	.word	0x000000ff
        /*02d8*/ 	.word	0x000000e0
        /*02dc*/ 	.short	0x0100
        /*02de*/ 	.byte	0x07
	.zero		1


	//   ....[31]....
        /*02e0*/ 	.word	0x000008f0
        /*02e4*/ 	.word	0x000000ff
        /*02e8*/ 	.word	0x000000f8
        /*02ec*/ 	.short	0x0100
        /*02ee*/ 	.byte	0x07
	.zero		1


	//   ....[32]....
        /*02f0*/ 	.word	0x000009e0
        /*02f4*/ 	.word	0x000000ff
        /*02f8*/ 	.word	0x00000100
        /*02fc*/ 	.short	0x0100
        /*02fe*/ 	.byte	0x05
	.zero		1


	//   ....[33]....
        /*0300*/ 	.word	0x000009f0
        /*0304*/ 	.word	0x000000ff
        /*0308*/ 	.word	0x00000108
        /*030c*/ 	.short	0x0100
        /*030e*/ 	.byte	0x05
	.zero		1


	//   ....[34]....
        /*0310*/ 	.word	0x00000b30
        /*0314*/ 	.word	0x000000ff
        /*0318*/ 	.word	0x00000110
        /*031c*/ 	.short	0x0100
        /*031e*/ 	.byte	0x05
	.zero		1


	//   ....[35]....
        /*0320*/ 	.word	0x00000b40
        /*0324*/ 	.word	0x000000ff
        /*0328*/ 	.word	0x00000120
        /*032c*/ 	.short	0x0100
        /*032e*/ 	.byte	0x05
	.zero		1


	//   ....[36]....
        /*0330*/ 	.word	0x00000b50
        /*0334*/ 	.word	0x000000ff
        /*0338*/ 	.word	0x00000118
        /*033c*/ 	.short	0x0100
        /*033e*/ 	.byte	0x05
	.zero		1


	//   ....[37]....
        /*0340*/ 	.word	0x00000b60
        /*0344*/ 	.word	0x000000ff
        /*0348*/ 	.word	0x00000128
        /*034c*/ 	.short	0x0100
        /*034e*/ 	.byte	0x05
	.zero		1


	//   ....[38]....
        /*0350*/ 	.word	0x00000c90
        /*0354*/ 	.word	0x000000ff
        /*0358*/ 	.word	0x00000130
        /*035c*/ 	.short	0x0100
        /*035e*/ 	.byte	0x07
	.zero		1


	//   ....[39]....
        /*0360*/ 	.word	0x00000ca0
        /*0364*/ 	.word	0x000000ff
        /*0368*/ 	.word	0x00000150
        /*036c*/ 	.short	0x0100
        /*036e*/ 	.byte	0x07
	.zero		1


	//   ....[40]....
        /*0370*/ 	.word	0x00000cb0
        /*0374*/ 	.word	0x000000ff
        /*0378*/ 	.word	0x00000138
        /*037c*/ 	.short	0x0100
        /*037e*/ 	.byte	0x07
	.zero		1


	//   ....[41]....
        /*0380*/ 	.word	0x00000cc0
        /*0384*/ 	.word	0x000000ff
        /*0388*/ 	.word	0x00000158
        /*038c*/ 	.short	0x0100
        /*038e*/ 	.byte	0x07
	.zero		1


	//   ....[42]....
        /*0390*/ 	.word	0x00000cd0
        /*0394*/ 	.word	0x000000ff
        /*0398*/ 	.word	0x00000140
        /*039c*/ 	.short	0x0100
        /*039e*/ 	.byte	0x07
	.zero		1


	//   ....[43]....
        /*03a0*/ 	.word	0x00000ce0
        /*03a4*/ 	.word	0x000000ff
        /*03a8*/ 	.word	0x00000160
        /*03ac*/ 	.short	0x0100
        /*03ae*/ 	.byte	0x07
	.zero		1


	//   ....[44]....
        /*03b0*/ 	.word	0x00000cf0
        /*03b4*/ 	.word	0x000000ff
        /*03b8*/ 	.word	0x00000148
        /*03bc*/ 	.short	0x0100
        /*03be*/ 	.byte	0x07
	.zero		1


	//   ....[45]....
        /*03c0*/ 	.word	0x00000d00
        /*03c4*/ 	.word	0x000000ff
        /*03c8*/ 	.word	0x00000168
        /*03cc*/ 	.short	0x0100
        /*03ce*/ 	.byte	0x07
	.zero		1


	//   ....[46]....
        /*03d0*/ 	.word	0x00000df0
        /*03d4*/ 	.word	0x000000ff
        /*03d8*/ 	.word	0x00000170
        /*03dc*/ 	.short	0x0100
        /*03de*/ 	.byte	0x05
	.zero		1


	//   ....[47]....
        /*03e0*/ 	.word	0x00000e00
        /*03e4*/ 	.word	0x000000ff
        /*03e8*/ 	.word	0x00000180
        /*03ec*/ 	.short	0x0100
        /*03ee*/ 	.byte	0x05
	.zero		1


	//   ....[48]....
        /*03f0*/ 	.word	0x00000e10
        /*03f4*/ 	.word	0x000000ff
        /*03f8*/ 	.word	0x00000178
        /*03fc*/ 	.short	0x0100
        /*03fe*/ 	.byte	0x05
	.zero		1


	//   ....[49]....
        /*0400*/ 	.word	0x00000e20
        /*0404*/ 	.word	0x000000ff
        /*0408*/ 	.word	0x00000188
        /*040c*/ 	.short	0x0100
        /*040e*/ 	.byte	0x05
	.zero		1


	//   ....[50]....
        /*0410*/ 	.word	0x000016f0
        /*0414*/ 	.word	0x00000002
        /*0418*/ 	.word	0x00000180
        /*041c*/ 	.short	0x010a
        /*041e*/ 	.byte	0xff
	.zero		1


	//   ....[51]....
        /*0420*/ 	.word	0x00001720
        /*0424*/ 	.word	0x00000002
        /*0428*/ 	.word	0x00000170
        /*042c*/ 	.short	0x0101
        /*042e*/ 	.byte	0xff
	.zero		1


	//   ....[52]....
        /*0430*/ 	.word	0x000017f0
        /*0434*/ 	.word	0x000000ff
        /*0438*/ 	.word	0x00000068
        /*043c*/ 	.short	0x010a
        /*043e*/ 	.byte	0x08
	.zero		1


	//   ....[53]....
        /*0440*/ 	.word	0x00001890
        /*0444*/ 	.word	0x000000ff
        /*0448*/ 	.word	0x00000068
        /*044c*/ 	.short	0x010a
        /*044e*/ 	.byte	0x21
	.zero		1


	//   ....[54]....
        /*0450*/ 	.word	0x000019f0
        /*0454*/ 	.word	0x000000ff
        /*0458*/ 	.word	0x00000068
        /*045c*/ 	.short	0x010a
        /*045e*/ 	.byte	0x08
	.zero		1


	//   ....[55]....
        /*0460*/ 	.word	0x00001ae0
        /*0464*/ 	.word	0x000000ff
        /*0468*/ 	.word	0x00000108
        /*046c*/ 	.short	0x0101
        /*046e*/ 	.byte	0x04
	.zero		1


	//   ....[56]....
        /*0470*/ 	.word	0x00001b00
        /*0474*/ 	.word	0x000000ff
        /*0478*/ 	.word	0x00000068
        /*047c*/ 	.short	0x010a
        /*047e*/ 	.byte	0x08
	.zero		1


	//   ....[57]....
        /*0480*/ 	.word	0x00001b80
        /*0484*/ 	.word	0x000000ff
        /*0488*/ 	.word	0x00000068
        /*048c*/ 	.short	0x010a
        /*048e*/ 	.byte	0x11
	.zero		1


	//   ....[58]....
        /*0490*/ 	.word	0x00001ce0
        /*0494*/ 	.word	0x000000ff
        /*0498*/ 	.word	0x00000068
        /*049c*/ 	.short	0x010a
        /*049e*/ 	.byte	0x08
	.zero		1


	//   ....[59]....
        /*04a0*/ 	.word	0x00001e00
        /*04a4*/ 	.word	0x00000002
        /*04a8*/ 	.word	0x00000110
        /*04ac*/ 	.short	0x010a
        /*04ae*/ 	.byte	0xff
	.zero		1


	//   ....[60]....
        /*04b0*/ 	.word	0x00001ec0
        /*04b4*/ 	.word	0x00000002
        /*04b8*/ 	.word	0x00000000
        /*04bc*/ 	.short	0x0101
        /*04be*/ 	.byte	0xff
	.zero		1


	//   ....[61]....
        /*04c0*/ 	.word	0x00002420
        /*04c4*/ 	.word	0x000000ff
        /*04c8*/ 	.word	0x00000000
        /*04cc*/ 	.short	0x010a
        /*04ce*/ 	.byte	0x05
	.zero		1


	//   ....[62]....
        /*04d0*/ 	.word	0x000024b0
        /*04d4*/ 	.word	0x000000ff
        /*04d8*/ 	.word	0x00000000
        /*04dc*/ 	.short	0x010a
        /*04de*/ 	.byte	0x05
	.zero		1


	//   ....[63]....
        /*04e0*/ 	.word	0x00002540
        /*04e4*/ 	.word	0x000000ff
        /*04e8*/ 	.word	0x00000000
        /*04ec*/ 	.short	0x010a
        /*04ee*/ 	.byte	0x05
	.zero		1


	//   ....[64]....
        /*04f0*/ 	.word	0x000025d0
        /*04f4*/ 	.word	0x000000ff
        /*04f8*/ 	.word	0x00000000
        /*04fc*/ 	.short	0x010a
        /*04fe*/ 	.byte	0x05
	.zero		1


	//   ....[65]....
        /*0500*/ 	.word	0x00002660
        /*0504*/ 	.word	0x000000ff
        /*0508*/ 	.word	0x00000000
        /*050c*/ 	.short	0x010a
        /*050e*/ 	.byte	0x05
	.zero		1


	//   ....[66]....
        /*0510*/ 	.word	0x000026f0
        /*0514*/ 	.word	0x000000ff
        /*0518*/ 	.word	0x00000000
        /*051c*/ 	.short	0x010a
        /*051e*/ 	.byte	0x05
	.zero		1


	//   ....[67]....
        /*0520*/ 	.word	0x00002780
        /*0524*/ 	.word	0x000000ff
        /*0528*/ 	.word	0x00000000
        /*052c*/ 	.short	0x010a
        /*052e*/ 	.byte	0x05
	.zero		1


	//   ....[68]....
        /*0530*/ 	.word	0x00002810
        /*0534*/ 	.word	0x000000ff
        /*0538*/ 	.word	0x00000000
        /*053c*/ 	.short	0x010a
        /*053e*/ 	.byte	0x05
	.zero		1


	//   ....[69]....
        /*0540*/ 	.word	0x000028a0
        /*0544*/ 	.word	0x000000ff
        /*0548*/ 	.word	0x00000000
        /*054c*/ 	.short	0x010a
        /*054e*/ 	.byte	0x05
	.zero		1


	//   ....[70]....
        /*0550*/ 	.word	0x00002930
        /*0554*/ 	.word	0x000000ff
        /*0558*/ 	.word	0x00000000
        /*055c*/ 	.short	0x010a
        /*055e*/ 	.byte	0x05
	.zero		1


	//   ....[71]....
        /*0560*/ 	.word	0x000029c0
        /*0564*/ 	.word	0x000000ff
        /*0568*/ 	.word	0x00000000
        /*056c*/ 	.short	0x010a
        /*056e*/ 	.byte	0x05
	.zero		1


	//   ....[72]....
        /*0570*/ 	.word	0x00002a50
        /*0574*/ 	.word	0x000000ff
        /*0578*/ 	.word	0x00000000
        /*057c*/ 	.short	0x010a
        /*057e*/ 	.byte	0x05
	.zero		1


	//   ....[73]....
        /*0580*/ 	.word	0x00002af0
        /*0584*/ 	.word	0x00000000
        /*0588*/ 	.word	0x00000000
        /*058c*/ 	.short	0x010a
        /*058e*/ 	.byte	0xff
	.zero		1


	//   ....[74]....
        /*0590*/ 	.word	0x00002c10
        /*0594*/ 	.word	0x00000000
        /*0598*/ 	.word	0x00000170
        /*059c*/ 	.short	0x010a
        /*059e*/ 	.byte	0xff
	.zero		1


	//   ....[75]....
        /*05a0*/ 	.word	0x00002c80
        /*05a4*/ 	.word	0x00000000
        /*05a8*/ 	.word	0x00000000
        /*05ac*/ 	.short	0x0101
        /*05ae*/ 	.byte	0xff
	.zero		1


	//   ....[76]....
        /*05b0*/ 	.word	0x00002ca0
        /*05b4*/ 	.word	0x000000ff
        /*05b8*/ 	.word	0x00000120
        /*05bc*/ 	.short	0x010a
        /*05be*/ 	.byte	0x05
	.zero		1


	//   ....[77]....
        /*05c0*/ 	.word	0x00002dc0
        /*05c4*/ 	.word	0x00000000
        /*05c8*/ 	.word	0x00000110
        /*05cc*/ 	.short	0x010a
        /*05ce*/ 	.byte	0xff
	.zero		1


	//   ....[78]....
        /*05d0*/ 	.word	0x00002ec0
        /*05d4*/ 	.word	0x00000000
        /*05d8*/ 	.word	0x00000000
        /*05dc*/ 	.short	0x0101
        /*05de*/ 	.byte	0xff
	.zero		1


	//   ....[79]....
        /*05e0*/ 	.word	0x00002f50
        /*05e4*/ 	.word	0x000000ff
        /*05e8*/ 	.word	0x00000120
        /*05ec*/ 	.short	0x0106
        /*05ee*/ 	.byte	0x05
	.zero		1


	//   ....[80]....
        /*05f0*/ 	.word	0x00002f70
        /*05f4*/ 	.word	0x000000ff
        /*05f8*/ 	.word	0x00000120
        /*05fc*/ 	.short	0x010a
        /*05fe*/ 	.byte	0x05
	.zero		1


	//   ....[81]....
        /*0600*/ 	.word	0x00003000
        /*0604*/ 	.word	0x000000ff
        /*0608*/ 	.word	0x00000120
        /*060c*/ 	.short	0x0106
        /*060e*/ 	.byte	0x04
	.zero		1


	//   ....[82]....
        /*0610*/ 	.word	0x00003040
        /*0614*/ 	.word	0x00000000
        /*0618*/ 	.word	0x00000120
        /*061c*/ 	.short	0x010a
        /*061e*/ 	.byte	0xff
	.zero		1


	//   ....[83]....
        /*0620*/ 	.word	0x00003580
        /*0624*/ 	.word	0x00000000
        /*0628*/ 	.word	0x00000110
        /*062c*/ 	.short	0x010a
        /*062e*/ 	.byte	0xff
	.zero		1


	//   ....[84]....
        /*0630*/ 	.word	0x00003680
        /*0634*/ 	.word	0x00000003
        /*0638*/ 	.word	0x00000000
        /*063c*/ 	.short	0x0101
        /*063e*/ 	.byte	0xff
	.zero		1


	//   ....[85]....
        /*0640*/ 	.word	0x00003690
        /*0644*/ 	.word	0x000000ff
        /*0648*/ 	.word	0x00000000
        /*064c*/ 	.short	0x010a
        /*064e*/ 	.byte	0x06
	.zero		1


	//   ....[86]....
        /*0650*/ 	.word	0x00003710
        /*0654*/ 	.word	0x000000ff
        /*0658*/ 	.word	0x00000150
        /*065c*/ 	.short	0x010a
        /*065e*/ 	.byte	0x07
	.zero		1


	//   ....[87]....
        /*0660*/ 	.word	0x000037f0
        /*0664*/ 	.word	0x000000ff
        /*0668*/ 	.word	0x00000000
        /*066c*/ 	.short	0x010a
        /*066e*/ 	.byte	0x06
	.zero		1


	//   ....[88]....
        /*0670*/ 	.word	0x00003920
        /*0674*/ 	.word	0x000000ff
        /*0678*/ 	.word	0x00000000
        /*067c*/ 	.short	0x010a
        /*067e*/ 	.byte	0x1a
	.zero		1


	//   ....[89]....
        /*0680*/ 	.word	0x00003bc0
        /*0684*/ 	.word	0x000000ff
        /*0688*/ 	.word	0x00000000
        /*068c*/ 	.short	0x010a
        /*068e*/ 	.byte	0x06
	.zero		1


	//   ....[90]....
        /*0690*/ 	.word	0x00003c50
        /*0694*/ 	.word	0x000000ff
        /*0698*/ 	.word	0x00000000
        /*069c*/ 	.short	0x010a
        /*069e*/ 	.byte	0x06
	.zero		1


	//   ....[91]....
        /*06a0*/ 	.word	0x00003ce0
        /*06a4*/ 	.word	0x000000ff
        /*06a8*/ 	.word	0x00000000
        /*06ac*/ 	.short	0x010a
        /*06ae*/ 	.byte	0x06
	.zero		1


	//   ....[92]....
        /*06b0*/ 	.word	0x00003d70
        /*06b4*/ 	.word	0x000000ff
        /*06b8*/ 	.word	0x00000000
        /*06bc*/ 	.short	0x010a
        /*06be*/ 	.byte	0x07
	.zero		1


	//   ....[93]....
        /*06c0*/ 	.word	0x000041a0
        /*06c4*/ 	.word	0x00000000
        /*06c8*/ 	.word	0x00000110
        /*06cc*/ 	.short	0x010a
        /*06ce*/ 	.byte	0xff
	.zero		1


	//   ....[94]....
        /*06d0*/ 	.word	0x00004260
        /*06d4*/ 	.word	0x00000000
        /*06d8*/ 	.word	0x00000000
        /*06dc*/ 	.short	0x0101
        /*06de*/ 	.byte	0xff
	.zero		1


	//   ....[95]....
        /*06e0*/ 	.word	0x00004580
        /*06e4*/ 	.word	0x000000ff
        /*06e8*/ 	.word	0x00000108
        /*06ec*/ 	.short	0x010a
        /*06ee*/ 	.byte	0x07
	.zero		1


	//   ....[96]....
        /*06f0*/ 	.word	0x000047a0
        /*06f4*/ 	.word	0x000000ff
        /*06f8*/ 	.word	0x000000e8
        /*06fc*/ 	.short	0x010a
        /*06fe*/ 	.byte	0x0f
	.zero		1


	//   ....[97]....
        /*0700*/ 	.word	0x000049a0
        /*0704*/ 	.word	0x000000ff
        /*0708*/ 	.word	0x000000d0
        /*070c*/ 	.short	0x010b
        /*070e*/ 	.byte	0x0f
	.zero		1


	//   ....[98]....
        /*0710*/ 	.word	0x000049f0
        /*0714*/ 	.word	0x000000ff
        /*0718*/ 	.word	0x00000000
        /*071c*/ 	.short	0x0101
        /*071e*/ 	.byte	0x10
	.zero		1


	//   ....[99]....
        /*0720*/ 	.word	0x00004a30
        /*0724*/ 	.word	0x000000ff
        /*0728*/ 	.word	0x000000e8
        /*072c*/ 	.short	0x010a
        /*072e*/ 	.byte	0x0d
	.zero		1


	//   ....[100]....
        /*0730*/ 	.word	0x00004c70
        /*0734*/ 	.word	0x000000ff
        /*0738*/ 	.word	0x000000d0
        /*073c*/ 	.short	0x010b
        /*073e*/ 	.byte	0x0d
	.zero		1


	//   ....[101]....
        /*0740*/ 	.word	0x00004ce0
        /*0744*/ 	.word	0x000000ff
        /*0748*/ 	.word	0x00000000
        /*074c*/ 	.short	0x0101
        /*074e*/ 	.byte	0x0f
	.zero		1


	//   ....[102]....
        /*0750*/ 	.word	0x00004d30
        /*0754*/ 	.word	0x000000ff
        /*0758*/ 	.word	0x00000000
        /*075c*/ 	.short	0x010a
        /*075e*/ 	.byte	0x04
	.zero		1


	//   ....[103]....
        /*0760*/ 	.word	0x00004dc0
        /*0764*/ 	.word	0x000000ff
        /*0768*/ 	.word	0x00000000
        /*076c*/ 	.short	0x010a
        /*076e*/ 	.byte	0x04
	.zero		1


	//   ....[104]....
        /*0770*/ 	.word	0x00004e60
        /*0774*/ 	.word	0x00000000
        /*0778*/ 	.word	0x00000000
        /*077c*/ 	.short	0x010a
        /*077e*/ 	.byte	0xff
	.zero		1


	//   ....[105]....
        /*0780*/ 	.word	0x000051d0
        /*0784*/ 	.word	0x00000000
        /*0788*/ 	.word	0x00000110
        /*078c*/ 	.short	0x010a
        /*078e*/ 	.byte	0xff
	.zero		1


	//   ....[106]....
        /*0790*/ 	.word	0x000052e0
        /*0794*/ 	.word	0x00000000
        /*0798*/ 	.word	0x00000000
        /*079c*/ 	.short	0x0101
        /*079e*/ 	.byte	0xff
	.zero		1


	//   ....[107]....
        /*07a0*/ 	.word	0x00005cf0
        /*07a4*/ 	.word	0x00000002
        /*07a8*/ 	.word	0x000000d0
        /*07ac*/ 	.short	0x010a
        /*07ae*/ 	.byte	0xff
	.zero		1


	//   ....[108]....
        /*07b0*/ 	.word	0x00005d30
        /*07b4*/ 	.word	0x0000002c
        /*07b8*/ 	.word	0x00000130
        /*07bc*/ 	.short	0x010a
        /*07be*/ 	.byte	0xff
	.zero		1


	//   ....[109]....
        /*07c0*/ 	.word	0x00005e20
        /*07c4*/ 	.word	0x00000002
        /*07c8*/ 	.word	0x000000d0
        /*07cc*/ 	.short	0x010a
        /*07ce*/ 	.byte	0xff
	.zero		1


	//   ....[110]....
        /*07d0*/ 	.word	0x00005fb0
        /*07d4*/ 	.word	0x0000002c
        /*07d8*/ 	.word	0x00000130
        /*07dc*/ 	.short	0x010a
        /*07de*/ 	.byte	0xff
	.zero		1


	//   ....[111]....
        /*07e0*/ 	.word	0x00006770
        /*07e4*/ 	.word	0x00000000
        /*07e8*/ 	.word	0x00000000
        /*07ec*/ 	.short	0x0101
        /*07ee*/ 	.byte	0xff
	.zero		1


	//   ....[112]....
        /*07f0*/ 	.word	0x00006780
        /*07f4*/ 	.word	0x00000002
        /*07f8*/ 	.word	0x000000d0
        /*07fc*/ 	.short	0x010a
        /*07fe*/ 	.byte	0xff
	.zero		1


	//   ....[113]....
        /*0800*/ 	.word	0x00006840
        /*0804*/ 	.word	0x00000002
        /*0808*/ 	.word	0x000000d0
        /*080c*/ 	.short	0x010a
        /*080e*/ 	.byte	0xff
	.zero		1


	//   ....[114]....
        /*0810*/ 	.word	0x00006b70
        /*0814*/ 	.word	0x000000ff
        /*0818*/ 	.word	0x00000000
        /*081c*/ 	.short	0x0101
        /*081e*/ 	.byte	0x05
	.zero		1


	//   ....[115]....
        /*0820*/ 	.word	0x00007130
        /*0824*/ 	.word	0x00000000
        /*0828*/ 	.word	0x00000000
        /*082c*/ 	.short	0x0101
        /*082e*/ 	.byte	0xff
	.zero		1


	//   ....[116]....
        /*0830*/ 	.word	0x000073a0
        /*0834*/ 	.word	0x000000ff
        /*0838*/ 	.word	0x00000000
        /*083c*/ 	.short	0x0101
        /*083e*/ 	.byte	0x04
	.zero		1


	//   ....[117]....
        /*0840*/ 	.word	0x000073c0
        /*0844*/ 	.word	0x00000002
        /*0848*/ 	.word	0x00000180
        /*084c*/ 	.short	0x010a
        /*084e*/ 	.byte	0xff
	.zero		1


	//   ....[118]....
        /*0850*/ 	.word	0x00007420
        /*0854*/ 	.word	0x00000002
        /*0858*/ 	.word	0x00000068
        /*085c*/ 	.short	0x010a
        /*085e*/ 	.byte	0xff
	.zero		1


	//   ....[119]....
        /*0860*/ 	.word	0x00007480
        /*0864*/ 	.word	0x00000002
        /*0868*/ 	.word	0x00000068
        /*086c*/ 	.short	0x010a
        /*086e*/ 	.byte	0xff
	.zero		1


	//   ....[120]....
        /*0870*/ 	.word	0x000074d0
        /*0874*/ 	.word	0x00000002
        /*0878*/ 	.word	0x00000110
        /*087c*/ 	.short	0x010a
        /*087e*/ 	.byte	0xff
	.zero		1


	//   ....[121]....
        /*0880*/ 	.word	0x00007530
        /*0884*/ 	.word	0x00000000
        /*0888*/ 	.word	0x00000000
        /*088c*/ 	.short	0x010a
        /*088e*/ 	.byte	0xff
	.zero		1


	//   ....[122]....
        /*0890*/ 	.word	0x00007590
        /*0894*/ 	.word	0x00000000
        /*0898*/ 	.word	0x00000000
        /*089c*/ 	.short	0x010a
        /*089e*/ 	.byte	0xff
	.zero		1


	//   ....[123]....
        /*08a0*/ 	.word	0x000075f0
        /*08a4*/ 	.word	0x00000000
        /*08a8*/ 	.word	0x00000000
        /*08ac*/ 	.short	0x010a
        /*08ae*/ 	.byte	0xff
	.zero		1


	//   ....[124]....
        /*08b0*/ 	.word	0x00007650
        /*08b4*/ 	.word	0x00000000
        /*08b8*/ 	.word	0x00000000
        /*08bc*/ 	.short	0x010a
        /*08be*/ 	.byte	0xff
	.zero		1


	//   ....[125]....
        /*08c0*/ 	.word	0x000076b0
        /*08c4*/ 	.word	0x00000000
        /*08c8*/ 	.word	0x00000000
        /*08cc*/ 	.short	0x010a
        /*08ce*/ 	.byte	0xff
	.zero		1


	//   ....[126]....
        /*08d0*/ 	.word	0x00007710
        /*08d4*/ 	.word	0x00000000
        /*08d8*/ 	.word	0x00000000
        /*08dc*/ 	.short	0x010a
        /*08de*/ 	.byte	0xff
	.zero		1


	//   ....[127]....
        /*08e0*/ 	.word	0x00007770
        /*08e4*/ 	.word	0x00000000
        /*08e8*/ 	.word	0x00000000
        /*08ec*/ 	.short	0x010a
        /*08ee*/ 	.byte	0xff
	.zero		1


	//   ....[128]....
        /*08f0*/ 	.word	0x000077d0
        /*08f4*/ 	.word	0x00000000
        /*08f8*/ 	.word	0x00000000
        /*08fc*/ 	.short	0x010a
        /*08fe*/ 	.byte	0xff
	.zero		1


	//   ....[129]....
        /*0900*/ 	.word	0x00007830
        /*0904*/ 	.word	0x00000000
        /*0908*/ 	.word	0x00000000
        /*090c*/ 	.short	0x010a
        /*090e*/ 	.byte	0xff
	.zero		1


	//   ....[130]....
        /*0910*/ 	.word	0x00007890
        /*0914*/ 	.word	0x00000000
        /*0918*/ 	.word	0x00000000
        /*091c*/ 	.short	0x010a
        /*091e*/ 	.byte	0xff
	.zero		1


	//   ....[131]....
        /*0920*/ 	.word	0x000078f0
        /*0924*/ 	.word	0x00000000
        /*0928*/ 	.word	0x00000000
        /*092c*/ 	.short	0x010a
        /*092e*/ 	.byte	0xff
	.zero		1


	//   ....[132]....
        /*0930*/ 	.word	0x00007950
        /*0934*/ 	.word	0x00000000
        /*0938*/ 	.word	0x00000000
        /*093c*/ 	.short	0x010a
        /*093e*/ 	.byte	0xff
	.zero		1


	//   ....[133]....
        /*0940*/ 	.word	0x000079a0
        /*0944*/ 	.word	0x00000000
        /*0948*/ 	.word	0x00000170
        /*094c*/ 	.short	0x010a
        /*094e*/ 	.byte	0xff
	.zero		1


	//   ....[134]....
        /*0950*/ 	.word	0x00007a00
        /*0954*/ 	.word	0x00000000
        /*0958*/ 	.word	0x00000120
        /*095c*/ 	.short	0x010a
        /*095e*/ 	.byte	0xff
	.zero		1


	//   ....[135]....
        /*0960*/ 	.word	0x00007a50
        /*0964*/ 	.word	0x00000000
        /*0968*/ 	.word	0x00000110
        /*096c*/ 	.short	0x010a
        /*096e*/ 	.byte	0xff
	.zero		1


	//   ....[136]....
        /*0970*/ 	.word	0x00007ab0
        /*0974*/ 	.word	0x00000000
        /*0978*/ 	.word	0x00000120
        /*097c*/ 	.short	0x010a
        /*097e*/ 	.byte	0xff
	.zero		1


	//   ....[137]....
        /*0980*/ 	.word	0x00007b00
        /*0984*/ 	.word	0x00000000
        /*0988*/ 	.word	0x00000110
        /*098c*/ 	.short	0x010a
        /*098e*/ 	.byte	0xff
	.zero		1


	//   ....[138]....
        /*0990*/ 	.word	0x00007b60
        /*0994*/ 	.word	0x00000002
        /*0998*/ 	.word	0x00000150
        /*099c*/ 	.short	0x010a
        /*099e*/ 	.byte	0xff
	.zero		1


	//   ....[139]....
        /*09a0*/ 	.word	0x00007bc0
        /*09a4*/ 	.word	0x00000000
        /*09a8*/ 	.word	0x00000000
        /*09ac*/ 	.short	0x010a
        /*09ae*/ 	.byte	0xff
	.zero		1


	//   ....[140]....
        /*09b0*/ 	.word	0x00007c20
        /*09b4*/ 	.word	0x00000000
        /*09b8*/ 	.word	0x00000000
        /*09bc*/ 	.short	0x010a
        /*09be*/ 	.byte	0xff
	.zero		1


	//   ....[141]....
        /*09c0*/ 	.word	0x00007c80
        /*09c4*/ 	.word	0x00000000
        /*09c8*/ 	.word	0x00000000
        /*09cc*/ 	.short	0x010a
        /*09ce*/ 	.byte	0xff
	.zero		1


	//   ....[142]....
        /*09d0*/ 	.word	0x00007ce0
        /*09d4*/ 	.word	0x00000000
        /*09d8*/ 	.word	0x00000000
        /*09dc*/ 	.short	0x010a
        /*09de*/ 	.byte	0xff
	.zero		1


	//   ....[143]....
        /*09e0*/ 	.word	0x00007d40
        /*09e4*/ 	.word	0x00000000
        /*09e8*/ 	.word	0x00000000
        /*09ec*/ 	.short	0x010a
        /*09ee*/ 	.byte	0xff
	.zero		1


	//   ....[144]....
        /*09f0*/ 	.word	0x00007d90
        /*09f4*/ 	.word	0x00000000
        /*09f8*/ 	.word	0x00000110
        /*09fc*/ 	.short	0x010a
        /*09fe*/ 	.byte	0xff
	.zero		1


	//   ....[145]....
        /*0a00*/ 	.word	0x00007df0
        /*0a04*/ 	.word	0x00000000
        /*0a08*/ 	.word	0x00000108
        /*0a0c*/ 	.short	0x010a
        /*0a0e*/ 	.byte	0xff
	.zero		1


	//   ....[146]....
        /*0a10*/ 	.word	0x00007e50
        /*0a14*/ 	.word	0x00000000
        /*0a18*/ 	.word	0x000000e8
        /*0a1c*/ 	.short	0x010a
        /*0a1e*/ 	.byte	0xff
	.zero		1


	//   ....[147]....
        /*0a20*/ 	.word	0x00007eb0
        /*0a24*/ 	.word	0x00000000
        /*0a28*/ 	.word	0x000000e8
        /*0a2c*/ 	.short	0x010a
        /*0a2e*/ 	.byte	0xff
	.zero		1


	//   ....[148]....
        /*0a30*/ 	.word	0x00007f10
        /*0a34*/ 	.word	0x00000000
        /*0a38*/ 	.word	0x00000000
        /*0a3c*/ 	.short	0x010a
        /*0a3e*/ 	.byte	0xff
	.zero		1


	//   ....[149]....
        /*0a40*/ 	.word	0x00007f70
        /*0a44*/ 	.word	0x00000000
        /*0a48*/ 	.word	0x00000000
        /*0a4c*/ 	.short	0x010a
        /*0a4e*/ 	.byte	0xff
	.zero		1


	//   ....[150]....
        /*0a50*/ 	.word	0x00007fc0
        /*0a54*/ 	.word	0x00000000
        /*0a58*/ 	.word	0x00000110
        /*0a5c*/ 	.short	0x010a
        /*0a5e*/ 	.byte	0xff
	.zero		1


	//   ....[151]....
        /*0a60*/ 	.word	0x00008010
        /*0a64*/ 	.word	0x00000002
        /*0a68*/ 	.word	0x000000d0
        /*0a6c*/ 	.short	0x010a
        /*0a6e*/ 	.byte	0xff
	.zero		1


	//   ....[152]....
        /*0a70*/ 	.word	0x00008060
        /*0a74*/ 	.word	0x0000002c
        /*0a78*/ 	.word	0x00000130
        /*0a7c*/ 	.short	0x010a
        /*0a7e*/ 	.byte	0xff
	.zero		1


	//   ....[153]....
        /*0a80*/ 	.word	0x000080b0
        /*0a84*/ 	.word	0x00000002
        /*0a88*/ 	.word	0x000000d0
        /*0a8c*/ 	.short	0x010a
        /*0a8e*/ 	.byte	0xff
	.zero		1


	//----- nvinfo : EIATTR_NUM_MBARRIERS
	.align		4
.L_47:
        /*0a90*/ 	.byte	0x03, 0x38
        /*0a92*/ 	.short	0x0032


	//----- nvinfo : EIATTR_EXIT_INSTR_OFFSETS
	.align		4
        /*0a94*/ 	.byte	0x04, 0x1c
        /*0a96*/ 	.short	(.L_49 - .L_48)


	//   ....[0]....
.L_48:
        /*0a98*/ 	.word	0x00002b20


	//   ....[1]....
        /*0a9c*/ 	.word	0x00003010


	//   ....[2]....
        /*0aa0*/ 	.word	0x00003070


	//   ....[3]....
        /*0aa4*/ 	.word	0x00003fd0


	//   ....[4]....
        /*0aa8*/ 	.word	0x00004e90


	//   ....[5]....
        /*0aac*/ 	.word	0x00004ed0


	//   ....[6]....
        /*0ab0*/ 	.word	0x00007290


	//   ....[7]....
        /*0ab4*/ 	.word	0x00007310


	//   ....[8]....
        /*0ab8*/ 	.word	0x00007340


	//   ....[9]....
        /*0abc*/ 	.word	0x000073b0


	//----- nvinfo : EIATTR_MAX_THREADS
	.align		4
.L_49:
        /*0ac0*/ 	.byte	0x04, 0x05
        /*0ac2*/ 	.short	(.L_51 - .L_50)
.L_50:
        /*0ac4*/ 	.word	0x00000100
        /*0ac8*/ 	.word	0x00000001
        /*0acc*/ 	.word	0x00000001


	//----- nvinfo : EIATTR_CRS_STACK_SIZE
	.align		4
.L_51:
        /*0ad0*/ 	.byte	0x04, 0x1e
        /*0ad2*/ 	.short	(.L_53 - .L_52)
.L_52:
        /*0ad4*/ 	.word	0x00000000


	//----- nvinfo : EIATTR_CBANK_PARAM_SIZE
	.align		4
.L_53:
        /*0ad8*/ 	.byte	0x03, 0x19
        /*0ada*/ 	.short	0x0800


	//----- nvinfo : EIATTR_PARAM_CBANK
	.align		4
        /*0adc*/ 	.byte	0x04, 0x0a
        /*0ade*/ 	.short	(.L_55 - .L_54)
	.align		4
.L_54:
        /*0ae0*/ 	.word	index@(.nv.constant0._ZN7cutlass13device_kernelINS_4gemm6kernel13GemmUniversalIN4cute5tupleIJiiiiEEENS1_10collective13CollectiveMmaINS1_35MainloopSm100TmaUmmaWarpSpecializedILi13ELi2ELi4ENS5_IJNS4_1CILi1EEESB_SB_EEEEENS5_IJNSA_ILi64EEESE_SE_EEENS_6half_tENS5_IJlSB_lEEESG_SH_NS4_8TiledMMAINS4_8MMA_AtomIJNS4_20SM100_MMA_F16BF16_SSISG_SG_fLi64ELi64ELNS4_4UMMA5MajorE0ELSM_0ELNSL_7ScaleInE0ELSN_0EEEEEENS4_6LayoutISC_NS5_IJNSA_ILi0EEESR_SR_EEEEENS5_IJNS4_10UnderscoreESU_SU_EEEEENS4_13SM90_TMA_LOADENS4_14ComposedLayoutINS4_7SwizzleILi3ELi4ELi3EEENS4_18smem_ptr_flag_bitsILi16EEENSQ_INS5_IJNSA_ILi8EEESE_EEENS5_IJSE_SB_EEEEEEEvNS4_8identityESX_S17_vS18_EENS_8epilogue10collective18CollectiveEpilogueINS1A_23Sm100TmaWarpSpecializedILi3ELi2ELi16ELb1ELb0EEEJSF_NS5_IJNSQ_ISE_SB_EENSQ_INSA_ILi32EEESB_EEEEESG_SH_SG_SH_NS1A_6fusion15FusionCallbacksIS1E_NS1J_17LinearCombinationISG_fSG_fLNS_15FloatRoundStyleE2EEESF_S1I_JEEENS4_5SM1004TMEM4LOAD26SM100_TMEM_LOAD_16dp256b4xESX_NSY_INSZ_ILi2ELi4ELi3EEES12_NSQ_INS5_IJS13_S1G_EEENS5_IJS1G_SB_EEEEEEENS4_17SM75_U32x4_LDSM_NENS4_14SM90_TMA_STOREES1X_NS4_17SM90_U32x4_STSM_NENS4_39AutoVectorizingCopyWithAssumedAlignmentILi128EEEEEEvvEEEEvNT_6ParamsE)
        /*0ae4*/ 	.short	0x0380
        /*0ae6*/ 	.short	0x0800


	//----- nvinfo : EIATTR_SW_WAR
	.align		4
.L_55:
        /*0ae8*/ 	.byte	0x04, 0x36
        /*0aea*/ 	.short	(.L_57 - .L_56)
.L_56:
        /*0aec*/ 	.word	0x00000008
.L_57:


//--------------------- .nv.callgraph             --------------------------
	.section	.nv.callgraph,"",@"SHT_CUDA_CALLGRAPH"
	.align	4
	.sectionentsize	8
	.align		4
        /*0000*/ 	.word	0x00000000
	.align		4
        /*0004*/ 	.word	0xffffffff
	.align		4
        /*0008*/ 	.word	index@(_ZN7cutlass13device_kernelINS_4gemm6kernel13GemmUniversalIN4cute5tupleIJiiiiEEENS1_10collective13CollectiveMmaINS1_35MainloopSm100TmaUmmaWarpSpecializedILi13ELi2ELi4ENS5_IJNS4_1CILi1EEESB_SB_EEEEENS5_IJNSA_ILi64EEESE_SE_EEENS_6half_tENS5_IJlSB_lEEESG_SH_NS4_8TiledMMAINS4_8MMA_AtomIJNS4_20SM100_MMA_F16BF16_SSISG_SG_fLi64ELi64ELNS4_4UMMA5MajorE0ELSM_0ELNSL_7ScaleInE0ELSN_0EEEEEENS4_6LayoutISC_NS5_IJNSA_ILi0EEESR_SR_EEEEENS5_IJNS4_10UnderscoreESU_SU_EEEEENS4_13SM90_TMA_LOADENS4_14ComposedLayoutINS4_7SwizzleILi3ELi4ELi3EEENS4_18smem_ptr_flag_bitsILi16EEENSQ_INS5_IJNSA_ILi8EEESE_EEENS5_IJSE_SB_EEEEEEEvNS4_8identityESX_S17_vS18_EENS_8epilogue10collective18CollectiveEpilogueINS1A_23Sm100TmaWarpSpecializedILi3ELi2ELi16ELb1ELb0EEEJSF_NS5_IJNSQ_ISE_SB_EENSQ_INSA_ILi32EEESB_EEEEESG_SH_SG_SH_NS1A_6fusion15FusionCallbacksIS1E_NS1J_17LinearCombinationISG_fSG_fLNS_15FloatRoundStyleE2EEESF_S1I_JEEENS4_5SM1004TMEM4LOAD26SM100_TMEM_LOAD_16dp256b4xESX_NSY_INSZ_ILi2ELi4ELi3EEES12_NSQ_INS5_IJS13_S1G_EEENS5_IJS1G_SB_EEEEEEENS4_17SM75_U32x4_LDSM_NENS4_14SM90_TMA_STOREES1X_NS4_17SM90_U32x4_STSM_NENS4_39AutoVectorizingCopyWithAssumedAlignmentILi128EEEEEEvvEEEEvNT_6ParamsE)
	.align		4
        /*000c*/ 	.word	index@(__assertfail)
	.align		4
        /*0010*/ 	.word	0x00000000
	.align		4
        /*0014*/ 	.word	0xfffffffe
	.align		4
        /*0018*/ 	.word	0x00000000
	.align		4
        /*001c*/ 	.word	0xfffffffd
	.align		4
        /*0020*/ 	.word	0x00000000
	.align		4
        /*0024*/ 	.word	0xfffffffc


//--------------------- .nv.constant4             --------------------------
	.section	.nv.constant4,"a",@progbits
	.align	8
	.align		8
.nv.constant4:
        /*0000*/ 	.dword	__assertfail
	.align		8
        /*0008*/ 	.dword	__unnamed_1
	.align		8
        /*0010*/ 	.dword	__unnamed_2
	.align		8
        /*0018*/ 	.dword	_ZN40_INTERNAL_6e6986b1_4_k_cu_f94e6309_314924cuda3std3__45__cpo5beginE
	.align		8
        /*0020*/ 	.dword	_ZN40_INTERNAL_6e6986b1_4_k_cu_f94e6309_314924cuda3std3__45__cpo3endE
	.align		8
        /*0028*/ 	.dword	_ZN40_INTERNAL_6e6986b1_4_k_cu_f94e6309_314924cuda3std3__45__cpo6cbeginE
	.align		8
        /*0030*/ 	.dword	_ZN40_INTERNAL_6e6986b1_4_k_cu_f94e6309_314924cuda3std3__45__cpo4cendE
	.align		8
        /*0038*/ 	.dword	_ZN40_INTERNAL_6e6986b1_4_k_cu_f94e6309_314924cuda3std3__442_GLOBAL__N__6e6986b1_4_k_cu_f94e6309_314926ignoreE
	.align		8
        /*0040*/ 	.dword	_ZN40_INTERNAL_6e6986b1_4_k_cu_f94e6309_314924cuda3std3__419piecewise_constructE
	.align		8
        /*0048*/ 	.dword	_ZN40_INTERNAL_6e6986b1_4_k_cu_f94e6309_314924cuda3std3__48in_placeE
	.align		8
        /*0050*/ 	.dword	_ZN40_INTERNAL_6e6986b1_4_k_cu_f94e6309_314924cuda3std6ranges3__45__cpo4swapE
	.align		8
        /*0058*/ 	.dword	_ZN40_INTERNAL_6e6986b1_4_k_cu_f94e6309_314924cuda3std6ranges3__45__cpo9iter_moveE
	.align		8
        /*0060*/ 	.dword	_ZN40_INTERNAL_6e6986b1_4_k_cu_f94e6309_314924cute7productE
	.align		8
        /*0068*/ 	.dword	_ZN40_INTERNAL_6e6986b1_4_k_cu_f94e6309_314924cute1_E
	.align		8
        /*0070*/ 	.dword	$str$25
	.align		8
        /*0078*/ 	.dword	$str$26
	.align		8
        /*0080*/ 	.dword	$str$27
	.align		8
        /*0088*/ 	.dword	$str$28


//--------------------- .text._ZN7cutlass13device_kernelINS_4gemm6kernel13GemmUniversalIN4cute5tupleIJiiiiEEENS1_10collective13CollectiveMmaINS1_35MainloopSm100TmaUmmaWarpSpecializedILi13ELi2ELi4ENS5_IJNS4_1CILi1EEESB_SB_EEEEENS5_IJNSA_ILi64EEESE_SE_EEENS_6half_tENS5_IJlSB_lEEESG_SH_NS4_8TiledMMAINS4_8MMA_AtomIJNS4_20SM100_MMA_F16BF16_SSISG_SG_fLi64ELi64ELNS4_4UMMA5MajorE0ELSM_0ELNSL_7ScaleInE0ELSN_0EEEEEENS4_6LayoutISC_NS5_IJNSA_ILi0EEESR_SR_EEEEENS5_IJNS4_10UnderscoreESU_SU_EEEEENS4_13SM90_TMA_LOADENS4_14ComposedLayoutINS4_7SwizzleILi3ELi4ELi3EEENS4_18smem_ptr_flag_bitsILi16EEENSQ_INS5_IJNSA_ILi8EEESE_EEENS5_IJSE_SB_EEEEEEEvNS4_8identityESX_S17_vS18_EENS_8epilogue10collective18CollectiveEpilogueINS1A_23Sm100TmaWarpSpecializedILi3ELi2ELi16ELb1ELb0EEEJSF_NS5_IJNSQ_ISE_SB_EENSQ_INSA_ILi32EEESB_EEEEESG_SH_SG_SH_NS1A_6fusion15FusionCallbacksIS1E_NS1J_17LinearCombinationISG_fSG_fLNS_15FloatRoundStyleE2EEESF_S1I_JEEENS4_5SM1004TMEM4LOAD26SM100_TMEM_LOAD_16dp256b4xESX_NSY_INSZ_ILi2ELi4ELi3EEES12_NSQ_INS5_IJS13_S1G_EEENS5_IJS1G_SB_EEEEEEENS4_17SM75_U32x4_LDSM_NENS4_14SM90_TMA_STOREES1X_NS4_17SM90_U32x4_STSM_NENS4_39AutoVectorizingCopyWithAssumedAlignmentILi128EEEEEEvvEEEEvNT_6ParamsE --------------------------
	.section	.text._ZN7cutlass13device_kernelINS_4gemm6kernel13GemmUniversalIN4cute5tupleIJiiiiEEENS1_10collective13CollectiveMmaINS1_35MainloopSm100TmaUmmaWarpSpecializedILi13ELi2ELi4ENS5_IJNS4_1CILi1EEESB_SB_EEEEENS5_IJNSA_ILi64EEESE_SE_EEENS_6half_tENS5_IJlSB_lEEESG_SH_NS4_8TiledMMAINS4_8MMA_AtomIJNS4_20SM100_MMA_F16BF16_SSISG_SG_fLi64ELi64ELNS4_4UMMA5MajorE0ELSM_0ELNSL_7ScaleInE0ELSN_0EEEEEENS4_6LayoutISC_NS5_IJNSA_ILi0EEESR_SR_EEEEENS5_IJNS4_10UnderscoreESU_SU_EEEEENS4_13SM90_TMA_LOADENS4_14ComposedLayoutINS4_7SwizzleILi3ELi4ELi3EEENS4_18smem_ptr_flag_bitsILi16EEENSQ_INS5_IJNSA_ILi8EEESE_EEENS5_IJSE_SB_EEEEEEEvNS4_8identityESX_S17_vS18_EENS_8epilogue10collective18CollectiveEpilogueINS1A_23Sm100TmaWarpSpecializedILi3ELi2ELi16ELb1ELb0EEEJSF_NS5_IJNSQ_ISE_SB_EENSQ_INSA_ILi32EEESB_EEEEESG_SH_SG_SH_NS1A_6fusion15FusionCallbacksIS1E_NS1J_17LinearCombinationISG_fSG_fLNS_15FloatRoundStyleE2EEESF_S1I_JEEENS4_5SM1004TMEM4LOAD26SM100_TMEM_LOAD_16dp256b4xESX_NSY_INSZ_ILi2ELi4ELi3EEES12_NSQ_INS5_IJS13_S1G_EEENS5_IJS1G_SB_EEEEEEENS4_17SM75_U32x4_LDSM_NENS4_14SM90_TMA_STOREES1X_NS4_17SM90_U32x4_STSM_NENS4_39AutoVectorizingCopyWithAssumedAlignmentILi128EEEEEEvvEEEEvNT_6ParamsE,"ax",@progbits
	.align	128
.text._ZN7cutlass13device_kernelINS_4gemm6kernel13GemmUniversalIN4cute5tupleIJiiiiEEENS1_10collective13CollectiveMmaINS1_35MainloopSm100TmaUmmaWarpSpecializedILi13ELi2ELi4ENS5_IJNS4_1CILi1EEESB_SB_EEEEENS5_IJNSA_ILi64EEESE_SE_EEENS_6half_tENS5_IJlSB_lEEESG_SH_NS4_8TiledMMAINS4_8MMA_AtomIJNS4_20SM100_MMA_F16BF16_SSISG_SG_fLi64ELi64ELNS4_4UMMA5MajorE0ELSM_0ELNSL_7ScaleInE0ELSN_0EEEEEENS4_6LayoutISC_NS5_IJNSA_ILi0EEESR_SR_EEEEENS5_IJNS4_10UnderscoreESU_SU_EEEEENS4_13SM90_TMA_LOADENS4_14ComposedLayoutINS4_7SwizzleILi3ELi4ELi3EEENS4_18smem_ptr_flag_bitsILi16EEENSQ_INS5_IJNSA_ILi8EEESE_EEENS5_IJSE_SB_EEEEEEEvNS4_8identityESX_S17_vS18_EENS_8epilogue10collective18CollectiveEpilogueINS1A_23Sm100TmaWarpSpecializedILi3ELi2ELi16ELb1ELb0EEEJSF_NS5_IJNSQ_ISE_SB_EENSQ_INSA_ILi32EEESB_EEEEESG_SH_SG_SH_NS1A_6fusion15FusionCallbacksIS1E_NS1J_17LinearCombinationISG_fSG_fLNS_15FloatRoundStyleE2EEESF_S1I_JEEENS4_5SM1004TMEM4LOAD26SM100_TMEM_LOAD_16dp256b4xESX_NSY_INSZ_ILi2ELi4ELi3EEES12_NSQ_INS5_IJS13_S1G_EEENS5_IJS1G_SB_EEEEEEENS4_17SM75_U32x4_LDSM_NENS4_14SM90_TMA_STOREES1X_NS4_17SM90_U32x4_STSM_NENS4_39AutoVectorizingCopyWithAssumedAlignmentILi128EEEEEEvvEEEEvNT_6ParamsE:
        .type           _ZN7cutlass13device_kernelINS_4gemm6kernel13GemmUniversalIN4cute5tupleIJiiiiEEENS1_10collective13CollectiveMmaINS1_35MainloopSm100TmaUmmaWarpSpecializedILi13ELi2ELi4ENS5_IJNS4_1CILi1EEESB_SB_EEEEENS5_IJNSA_ILi64EEESE_SE_EEENS_6half_tENS5_IJlSB_lEEESG_SH_NS4_8TiledMMAINS4_8MMA_AtomIJNS4_20SM100_MMA_F16BF16_SSISG_SG_fLi64ELi64ELNS4_4UMMA5MajorE0ELSM_0ELNSL_7ScaleInE0ELSN_0EEEEEENS4_6LayoutISC_NS5_IJNSA_ILi0EEESR_SR_EEEEENS5_IJNS4_10UnderscoreESU_SU_EEEEENS4_13SM90_TMA_LOADENS4_14ComposedLayoutINS4_7SwizzleILi3ELi4ELi3EEENS4_18smem_ptr_flag_bitsILi16EEENSQ_INS5_IJNSA_ILi8EEESE_EEENS5_IJSE_SB_EEEEEEEvNS4_8identityESX_S17_vS18_EENS_8epilogue10collective18CollectiveEpilogueINS1A_23Sm100TmaWarpSpecializedILi3ELi2ELi16ELb1ELb0EEEJSF_NS5_IJNSQ_ISE_SB_EENSQ_INSA_ILi32EEESB_EEEEESG_SH_SG_SH_NS1A_6fusion15FusionCallbacksIS1E_NS1J_17LinearCombinationISG_fSG_fLNS_15FloatRoundStyleE2EEESF_S1I_JEEENS4_5SM1004TMEM4LOAD26SM100_TMEM_LOAD_16dp256b4xESX_NSY_INSZ_ILi2ELi4ELi3EEES12_NSQ_INS5_IJS13_S1G_EEENS5_IJS1G_SB_EEEEEEENS4_17SM75_U32x4_LDSM_NENS4_14SM90_TMA_STOREES1X_NS4_17SM90_U32x4_STSM_NENS4_39AutoVectorizingCopyWithAssumedAlignmentILi128EEEEEEvvEEEEvNT_6ParamsE,@function
        .size           _ZN7cutlass13device_kernelINS_4gemm6kernel13GemmUniversalIN4cute5tupleIJiiiiEEENS1_10collective13CollectiveMmaINS1_35MainloopSm100TmaUmmaWarpSpecializedILi13ELi2ELi4ENS5_IJNS4_1CILi1EEESB_SB_EEEEENS5_IJNSA_ILi64EEESE_SE_EEENS_6half_tENS5_IJlSB_lEEESG_SH_NS4_8TiledMMAINS4_8MMA_AtomIJNS4_20SM100_MMA_F16BF16_SSISG_SG_fLi64ELi64ELNS4_4UMMA5MajorE0ELSM_0ELNSL_7ScaleInE0ELSN_0EEEEEENS4_6LayoutISC_NS5_IJNSA_ILi0EEESR_SR_EEEEENS5_IJNS4_10UnderscoreESU_SU_EEEEENS4_13SM90_TMA_LOADENS4_14ComposedLayoutINS4_7SwizzleILi3ELi4ELi3EEENS4_18smem_ptr_flag_bitsILi16EEENSQ_INS5_IJNSA_ILi8EEESE_EEENS5_IJSE_SB_EEEEEEEvNS4_8identityESX_S17_vS18_EENS_8epilogue10collective18CollectiveEpilogueINS1A_23Sm100TmaWarpSpecializedILi3ELi2ELi16ELb1ELb0EEEJSF_NS5_IJNSQ_ISE_SB_EENSQ_INSA_ILi32EEESB_EEEEESG_SH_SG_SH_NS1A_6fusion15FusionCallbacksIS1E_NS1J_17LinearCombinationISG_fSG_fLNS_15FloatRoundStyleE2EEESF_S1I_JEEENS4_5SM1004TMEM4LOAD26SM100_TMEM_LOAD_16dp256b4xESX_NSY_INSZ_ILi2ELi4ELi3EEES12_NSQ_INS5_IJS13_S1G_EEENS5_IJS1G_SB_EEEEEEENS4_17SM75_U32x4_LDSM_NENS4_14SM90_TMA_STOREES1X_NS4_17SM90_U32x4_STSM_NENS4_39AutoVectorizingCopyWithAssumedAlignmentILi128EEEEEEvvEEEEvNT_6ParamsE,(.L_x_182 - _ZN7cutlass13device_kernelINS_4gemm6kernel13GemmUniversalIN4cute5tupleIJiiiiEEENS1_10collective13CollectiveMmaINS1_35MainloopSm100TmaUmmaWarpSpecializedILi13ELi2ELi4ENS5_IJNS4_1CILi1EEESB_SB_EEEEENS5_IJNSA_ILi64EEESE_SE_EEENS_6half_tENS5_IJlSB_lEEESG_SH_NS4_8TiledMMAINS4_8MMA_AtomIJNS4_20SM100_MMA_F16BF16_SSISG_SG_fLi64ELi64ELNS4_4UMMA5MajorE0ELSM_0ELNSL_7ScaleInE0ELSN_0EEEEEENS4_6LayoutISC_NS5_IJNSA_ILi0EEESR_SR_EEEEENS5_IJNS4_10UnderscoreESU_SU_EEEEENS4_13SM90_TMA_LOADENS4_14ComposedLayoutINS4_7SwizzleILi3ELi4ELi3EEENS4_18smem_ptr_flag_bitsILi16EEENSQ_INS5_IJNSA_ILi8EEESE_EEENS5_IJSE_SB_EEEEEEEvNS4_8identityESX_S17_vS18_EENS_8epilogue10collective18CollectiveEpilogueINS1A_23Sm100TmaWarpSpecializedILi3ELi2ELi16ELb1ELb0EEEJSF_NS5_IJNSQ_ISE_SB_EENSQ_INSA_ILi32EEESB_EEEEESG_SH_SG_SH_NS1A_6fusion15FusionCallbacksIS1E_NS1J_17LinearCombinationISG_fSG_fLNS_15FloatRoundStyleE2EEESF_S1I_JEEENS4_5SM1004TMEM4LOAD26SM100_TMEM_LOAD_16dp256b4xESX_NSY_INSZ_ILi2ELi4ELi3EEES12_NSQ_INS5_IJS13_S1G_EEENS5_IJS1G_SB_EEEEEEENS4_17SM75_U32x4_LDSM_NENS4_14SM90_TMA_STOREES1X_NS4_17SM90_U32x4_STSM_NENS4_39AutoVectorizingCopyWithAssumedAlignmentILi128EEEEEEvvEEEEvNT_6ParamsE)
        .other          _ZN7cutlass13device_kernelINS_4gemm6kernel13GemmUniversalIN4cute5tupleIJiiiiEEENS1_10collective13CollectiveMmaINS1_35MainloopSm100TmaUmmaWarpSpecializedILi13ELi2ELi4ENS5_IJNS4_1CILi1EEESB_SB_EEEEENS5_IJNSA_ILi64EEESE_SE_EEENS_6half_tENS5_IJlSB_lEEESG_SH_NS4_8TiledMMAINS4_8MMA_AtomIJNS4_20SM100_MMA_F16BF16_SSISG_SG_fLi64ELi64ELNS4_4UMMA5MajorE0ELSM_0ELNSL_7ScaleInE0ELSN_0EEEEEENS4_6LayoutISC_NS5_IJNSA_ILi0EEESR_SR_EEEEENS5_IJNS4_10UnderscoreESU_SU_EEEEENS4_13SM90_TMA_LOADENS4_14ComposedLayoutINS4_7SwizzleILi3ELi4ELi3EEENS4_18smem_ptr_flag_bitsILi16EEENSQ_INS5_IJNSA_ILi8EEESE_EEENS5_IJSE_SB_EEEEEEEvNS4_8identityESX_S17_vS18_EENS_8epilogue10collective18CollectiveEpilogueINS1A_23Sm100TmaWarpSpecializedILi3ELi2ELi16ELb1ELb0EEEJSF_NS5_IJNSQ_ISE_SB_EENSQ_INSA_ILi32EEESB_EEEEESG_SH_SG_SH_NS1A_6fusion15FusionCallbacksIS1E_NS1J_17LinearCombinationISG_fSG_fLNS_15FloatRoundStyleE2EEESF_S1I_JEEENS4_5SM1004TMEM4LOAD26SM100_TMEM_LOAD_16dp256b4xESX_NSY_INSZ_ILi2ELi4ELi3EEES12_NSQ_INS5_IJS13_S1G_EEENS5_IJS1G_SB_EEEEEEENS4_17SM75_U32x4_LDSM_NENS4_14SM90_TMA_STOREES1X_NS4_17SM90_U32x4_STSM_NENS4_39AutoVectorizingCopyWithAssumedAlignmentILi128EEEEEEvvEEEEvNT_6ParamsE,@"STO_CUDA_ENTRY STV_DEFAULT"
_ZN7cutlass13device_kernelINS_4gemm6kernel13GemmUniversalIN4cute5tupleIJiiiiEEENS1_10collective13CollectiveMmaINS1_35MainloopSm100TmaUmmaWarpSpecializedILi13ELi2ELi4ENS5_IJNS4_1CILi1EEESB_SB_EEEEENS5_IJNSA_ILi64EEESE_SE_EEENS_6half_tENS5_IJlSB_lEEESG_SH_NS4_8TiledMMAINS4_8MMA_AtomIJNS4_20SM100_MMA_F16BF16_SSISG_SG_fLi64ELi64ELNS4_4UMMA5MajorE0ELSM_0ELNSL_7ScaleInE0ELSN_0EEEEEENS4_6LayoutISC_NS5_IJNSA_ILi0EEESR_SR_EEEEENS5_IJNS4_10UnderscoreESU_SU_EEEEENS4_13SM90_TMA_LOADENS4_14ComposedLayoutINS4_7SwizzleILi3ELi4ELi3EEENS4_18smem_ptr_flag_bitsILi16EEENSQ_INS5_IJNSA_ILi8EEESE_EEENS5_IJSE_SB_EEEEEEEvNS4_8identityESX_S17_vS18_EENS_8epilogue10collective18CollectiveEpilogueINS1A_23Sm100TmaWarpSpecializedILi3ELi2ELi16ELb1ELb0EEEJSF_NS5_IJNSQ_ISE_SB_EENSQ_INSA_ILi32EEESB_EEEEESG_SH_SG_SH_NS1A_6fusion15FusionCallbacksIS1E_NS1J_17LinearCombinationISG_fSG_fLNS_15FloatRoundStyleE2EEESF_S1I_JEEENS4_5SM1004TMEM4LOAD26SM100_TMEM_LOAD_16dp256b4xESX_NSY_INSZ_ILi2ELi4ELi3EEES12_NSQ_INS5_IJS13_S1G_EEENS5_IJS1G_SB_EEEEEEENS4_17SM75_U32x4_LDSM_NENS4_14SM90_TMA_STOREES1X_NS4_17SM90_U32x4_STSM_NENS4_39AutoVectorizingCopyWithAssumedAlignmentILi128EEEEEEvvEEEEvNT_6ParamsE:
[----:B------:R-:W1:Y:S01]  /*0000*/  LDC R1, c[0x0][0x37c] ;  /* 0x0000df00ff017b82 */ /* 0x000e620000000800 */
[----:B------:R-:W2:Y:S01]  /*0010*/  S2R R70, SR_TID.X ;  /* 0x0000000000467919 */ /* 0x000ea20000002100 */
[----:B------:R-:W3:Y:S01]  /*0020*/  LDCU.64 UR4, c[0x0][0x890] ;  /* 0x00011200ff0477ac */ /* 0x000ee20008000a00 */
[----:B------:R-:W-:Y:S02]  /*0030*/  PRMT R60, RZ, 0x7610, R60 ;  /* 0x00007610ff3c7816 */ /* 0x000fe4000000003c */
[----:B------:R-:W-:Y:S01]  /*0040*/  ELECT P5, URZ, PT ;  /* 0x0000000000ff782f */ /* 0x000fe200038a0000 */
[----:B------:R-:W4:Y:S01]  /*0050*/  LDCU.64 UR46, c[0x0][0x358] ;  /* 0x00006b00ff2e77ac */ /* 0x000f220008000a00 */
[----:B---3--:R-:W-:-:S04]  /*0060*/  UISETP.NE.U32.AND UP0, UPT, UR4, URZ, UPT ;  /* 0x000000ff0400728c */ /* 0x008fc8000bf05070 */
[----:B------:R-:W-:Y:S01]  /*0070*/  UISETP.NE.AND.EX UP0, UPT, UR5, URZ, UPT, UP0 ;  /* 0x000000ff0500728c */ /* 0x000fe2000bf05300 */
[----:B--2---:R-:W-:-:S05]  /*0080*/  SHF.R.U32.HI R65, RZ, 0x5, R70 ;  /* 0x00000005ff417819 */ /* 0x004fca0000011646 */
[----:B------:R-:W2:Y:S02]  /*0090*/  SHFL.IDX PT, R0, R65, RZ, 0x1f ;  /* 0x00001fff41007589 */ /* 0x000ea400000e0000 */
[----:B--2---:R-:W-:Y:S01]  /*00a0*/  R2UR UR8, R0 ;  /* 0x00000000000872ca */ /* 0x004fe200000e0000 */
[----:B-1--4-:R-:W-:-:S14]  /*00b0*/  BRA.U UP0, `(.L_x_0) ;  /* 0x00000001002c7547 */ /* 0x012fdc000b800000 */
[----:B------:R-:W1:Y:S02]  /*00c0*/  LDCU.64 UR6, c[0x0][0x888] ;  /* 0x00011100ff0677ac */ /* 0x000e640008000a00 */
[----:B-1----:R-:W-:-:S04]  /*00d0*/  UISETP.NE.U32.AND UP0, UPT, UR6, URZ, UPT ;  /* 0x000000ff0600728c */ /* 0x002fc8000bf05070 */
[----:B------:R-:W-:-:S09]  /*00e0*/  UISETP.NE.AND.EX UP0, UPT, UR7, URZ, UPT, UP0 ;  /* 0x000000ff0700728c */ /* 0x000fd2000bf05300 */
[----:B------:R-:W-:Y:S05]  /*00f0*/  BRA.U !UP0, `(.L_x_1) ;  /* 0x0000000108107547 */ /* 0x000fea000b800000 */
[----:B------:R-:W1:Y:S02]  /*0100*/  LDC.64 R2, c[0x0][0x888] ;  /* 0x00022200ff027b82 */ /* 0x000e640000000a00 */
[----:B-1----:R1:W5:Y:S01]  /*0110*/  LDG.E R35, desc[UR46][R2.64] ;  /* 0x0000002e02237981 */ /* 0x002362000c1e1900 */
[----:B------:R-:W-:Y:S01]  /*0120*/  HFMA2 R60, -RZ, RZ, 0, 5.9604644775390625e-08 ;  /* 0x00000001ff3c7431 */ /* 0x000fe200000001ff */
[----:B------:R-:W-:Y:S05]  /*0130*/  BRA `(.L_x_0) ;  /* 0x00000000000c7947 */ /* 0x000fea0003800000 */
.L_x_1:
[----:B------:R-:W1:Y:S01]  /*0140*/  LDCU UR6, c[0x0][0x880] ;  /* 0x00011000ff0677ac */ /* 0x000e620008000800 */
[----:B------:R-:W-:Y:S01]  /*0150*/  HFMA2 R60, -RZ, RZ, 0, 5.9604644775390625e-08 ;  /* 0x00000001ff3c7431 */ /* 0x000fe200000001ff */
[----:B-1----:R-:W-:-:S07]  /*0160*/  MOV R35, UR6 ;  /* 0x0000000600237c02 */ /* 0x002fce0008000f00 */
.L_x_0:
[----:B------:R-:W2:Y:S02]  /*0170*/  LDCU.64 UR6, c[0x0][0x8b0] ;  /* 0x00011600ff0677ac */ /* 0x000ea40008000a00 */
[----:B--2---:R-:W-:-:S04]  /*0180*/  UISETP.NE.U32.AND UP0, UPT, UR6, URZ, UPT ;  /* 0x000000ff0600728c */ /* 0x004fc8000bf05070 */
[----:B------:R-:W-:-:S09]  /*0190*/  UISETP.NE.AND.EX UP0, UPT, UR7, URZ, UPT, UP0 ;  /* 0x000000ff0700728c */ /* 0x000fd2000bf05300 */
[----:B------:R-:W-:Y:S05]  /*01a0*/  BRA.U UP0, `(.L_x_2) ;  /* 0x0000000100247547 */ /* 0x000fea000b800000 */
[----:B------:R-:W2:Y:S02]  /*01b0*/  LDCU.64 UR6, c[0x0][0x8a8] ;  /* 0x00011500ff0677ac */ /* 0x000ea40008000a00 */
[----:B--2---:R-:W-:-:S04]  /*01c0*/  UISETP.NE.U32.AND UP0, UPT, UR6, URZ, UPT ;  /* 0x000000ff0600728c */ /* 0x004fc8000bf05070 */
[----:B------:R-:W-:-:S09]  /*01d0*/  UISETP.NE.AND.EX UP0, UPT, UR7, URZ, UPT, UP0 ;  /* 0x000000ff0700728c */ /* 0x000fd2000bf05300 */
[----:B------:R-:W-:Y:S05]  /*01e0*/  BRA.U !UP0, `(.L_x_3) ;  /* 0x00000001080c7547 */ /* 0x000fea000b800000 */
[----:B-1----:R-:W1:Y:S02]  /*01f0*/  LDC.64 R2, c[0x0][0x8a8] ;  /* 0x00022a00ff027b82 */ /* 0x002e640000000a00 */
[----:B-1----:R2:W5:Y:S01]  /*0200*/  LDG.E R33, desc[UR46][R2.64] ;  /* 0x0000002e02217981 */ /* 0x002562000c1e1900 */
[----:B------:R-:W-:Y:S05]  /*0210*/  BRA `(.L_x_2) ;  /* 0x0000000000087947 */ /* 0x000fea0003800000 */
.L_x_3:
[----:B------:R-:W2:Y:S02]  /*0220*/  LDCU UR6, c[0x0][0x8a0] ;  /* 0x00011400ff0677ac */ /* 0x000ea40008000800 */
[----:B--2---:R-:W-:Y:S02]  /*0230*/  MOV R33, UR6 ;  /* 0x0000000600217c02 */ /* 0x004fe40008000f00 */
.L_x_2:
[----:B------:R-:W-:Y:S01]  /*0240*/  IMAD.U32 R0, RZ, RZ, UR8 ;  /* 0x00000008ff007e24 */ /* 0x000fe2000f8e00ff */
[----:B------:R-:W-:Y:S04]  /*0250*/  BSSY.RECONVERGENT B0, `(.L_x_4) ;  /* 0x000000c000007945 */ /* 0x000fe80003800200 */
[C---:B------:R-:W-:Y:S02]  /*0260*/  ISETP.NE.OR P1, PT, R0.reuse, 0x1, !P5 ;  /* 0x000000010000780c */ /* 0x040fe40006f25670 */
[----:B------:R-:W-:-:S11]  /*0270*/  ISETP.NE.OR P0, PT, R0, 0x3, !P5 ;  /* 0x000000030000780c */ /* 0x000fd60006f05670 */
[----:B------:R-:W-:Y:S05]  /*0280*/  @P1 BRA `(.L_x_5) ;  /* 0x0000000000201947 */ /* 0x000fea0003800000 */
[----:B------:R-:W3:Y:S02]  /*0290*/  LDCU.64 UR6, c[0x0][0x348] ;  /* 0x00006900ff0677ac */ /* 0x000ee40008000a00 */
[----:B---3--:R-:W-:Y:S02]  /*02a0*/  UIADD3 UR10, UP1, UPT, UR6, 0x80, URZ ;  /* 0x00000080060a7890 */ /* 0x008fe4000ff3e0ff */
[----:B------:R-:W-:Y:S02]  /*02b0*/  UIADD3 UR6, UP0, UPT, UR6, 0x180, URZ ;  /* 0x0000018006067890 */ /* 0x000fe4000ff1e0ff */
[----:B------:R-:W-:Y:S02]  /*02c0*/  UIADD3.X UR11, UPT, UPT, URZ, UR7, URZ, UP1, !UPT ;  /* 0x00000007ff0b7290 */ /* 0x000fe40008ffe4ff */
[----:B------:R-:W-:-:S07]  /*02d0*/  UIADD3.X UR7, UPT, UPT, URZ, UR7, URZ, UP0, !UPT ;  /* 0x00000007ff077290 */ /* 0x000fce00087fe4ff */
[----:B------:R3:W-:Y:S02]  /*02e0*/  UTMACCTL.PF [UR10] ;  /* 0x000000000a0079b9 */ /* 0x0007e40008040000 */
[----:B------:R3:W-:Y:S02]  /*02f0*/  UTMACCTL.PF [UR6] ;  /* 0x00000000060079b9 */ /* 0x0007e40008040000 */
[----:B---3--:R-:W-:Y:S01]  /*0300*/  NOP ;  /* 0x0000000000007918 */ /* 0x008fe20000000000 */
.L_x_5:
[----:B------:R-:W-:Y:S05]  /*0310*/  BSYNC.RECONVERGENT B0 ;  /* 0x0000000000007941 */ /* 0x000fea0003800200 */
.L_x_4:
[----:B------:R-:W-:Y:S04]  /*0320*/  BSSY.RECONVERGENT B0, `(.L_x_6) ;  /* 0x000000a000007945 */ /* 0x000fe80003800200 */
        /* <DEDUP_REMOVED lines=9> */
.L_x_7:
[----:B------:R-:W-:Y:S05]  /*03c0*/  BSYNC.RECONVERGENT B0 ;  /* 0x0000000000007941 */ /* 0x000fea0003800200 */
.L_x_6:
[----:B------:R-:W3:Y:S01]  /*03d0*/  LDCU.64 UR6, c[0x0][0x888] ;  /* 0x00011100ff0677ac */ /* 0x000ee20008000a00 */
[----:B------:R-:W-:Y:S02]  /*03e0*/  UISETP.EQ.U32.AND UP1, UPT, UR4, URZ, UPT ;  /* 0x000000ff0400728c */ /* 0x000fe4000bf22070 */
[----:B------:R-:W-:Y:S02]  /*03f0*/  UPLOP3.LUT UP2, UPT, UPT, UPT, UPT, 0x80, 0x8 ;  /* 0x000000000008789c */ /* 0x000fe40003f4f070 */
[----:B---3--:R-:W-:-:S04]  /*0400*/  UISETP.NE.U32.AND UP0, UPT, UR6, URZ, UPT ;  /* 0x000000ff0600728c */ /* 0x008fc8000bf05070 */
[----:B------:R-:W-:-:S04]  /*0410*/  UISETP.NE.AND.EX UP0, UPT, UR7, URZ, UPT, UP0 ;  /* 0x000000ff0700728c */ /* 0x000fc8000bf05300 */
[----:B------:R-:W-:-:S04]  /*0420*/  UISETP.EQ.OR.EX UP3, UPT, UR5, URZ, !UP0, UP1 ;  /* 0x000000ff0500728c */ /* 0x000fc8000c762710 */
[----:B------:R-:W-:-:S05]  /*0430*/  UP2UR UR53, UPR, URZ, 0x8 ;  /* 0x00000008ff357883 */ /* 0x000fca0008000000 */
[----:B------:R-:W-:Y:S07]  /*0440*/  BRA.U !UP3, `(.L_x_8) ;  /* 0x000000010b207547 */ /* 0x000fee000b800000 */
[----:B------:R-:W-:Y:S01]  /*0450*/  UISETP.NE.U32.AND UP2, UPT, UR4, URZ, UPT ;  /* 0x000000ff0400728c */ /* 0x000fe2000bf45070 */
[----:B-----5:R-:W-:Y:S01]  /*0460*/  FSETP.NEU.AND P0, PT, R35, RZ, PT ;  /* 0x000000ff2300720b */ /* 0x020fe20003f0d000 */
[----:B------:R-:W-:Y:S02]  /*0470*/  USEL UR4, URZ, 0xffffffff, UP0 ;  /* 0xffffffffff047887 */ /* 0x000fe40008000000 */
[----:B------:R-:W-:-:S10]  /*0480*/  UISETP.NE.AND.EX UP2, UPT, UR5, URZ, UPT, UP2 ;  /* 0x000000ff0500728c */ /* 0x000fd4000bf45320 */
[----:B------:R-:W-:Y:S01]  /*0490*/  VOTEU.ANY UP1, P0 ;  /* 0x0000000000ff7886 */ /* 0x000fe20000020100 */
[----:B------:R-:W-:-:S04]  /*04a0*/  @!UP2 USEL UR4, URZ, 0xffffffff, UP1 ;  /* 0xffffffffff04a887 */ /* 0x000fc80008800000 */
[----:B------:R-:W-:-:S04]  /*04b0*/  ULOP3.LUT UR4, UR4, 0x1, URZ, 0xc0, !UPT ;  /* 0x0000000104047892 */ /* 0x000fc8000f8ec0ff */
[----:B------:R-:W-:-:S11]  /*04c0*/  UISETP.NE.U32.AND UP2, UPT, UR4, 0x1, UPT ;  /* 0x000000010400788c */ /* 0x000fd6000bf45070 */
.L_x_8:
[----:B-12---:R-:W1:Y:S01]  /*04d0*/  SHFL.IDX PT, R2, R65, RZ, 0x1f ;  /* 0x00001fff41027589 */ /* 0x006e6200000e0000 */
[----:B------:R-:W-:-:S04]  /*04e0*/  UISETP.NE.AND UP1, UPT, UR8, 0x2, UPT ;  /* 0x000000020800788c */ /* 0x000fc8000bf25270 */
[----:B------:R-:W-:Y:S01]  /*04f0*/  USEL UR6, URZ, 0x1, UP1 ;  /* 0x00000001ff067887 */ /* 0x000fe20008800000 */
[----:B-1----:R-:W-:-:S13]  /*0500*/  ISETP.NE.AND P0, PT, R2, RZ, PT ;  /* 0x000000ff0200720c */ /* 0x002fda0003f05270 */
[----:B------:R-:W-:Y:S05]  /*0510*/  @P0 BRA `(.L_x_9) ;  /* 0x00000000009c0947 */ /* 0x000fea0003800000 */
[----:B------:R-:W-:Y:S01]  /*0520*/  ELECT P0, URZ, PT ;  /* 0x0000000000ff782f */ /* 0x000fe20003800000 */
[----:B------:R-:W-:-:S12]  /*0530*/  BSSY.RECONVERGENT B0, `(.L_x_9) ;  /* 0x0000025000007945 */ /* 0x000fd80003800200 */
[----:B------:R-:W-:Y:S05]  /*0540*/  @!P0 BRA `(.L_x_10) ;  /* 0x00000000008c8947 */ /* 0x000fea0003800000 */
[----:B------:R-:W1:Y:S01]  /*0550*/  S2UR UR5, SR_CgaCtaId ;  /* 0x00000000000579c3 */ /* 0x000e620000008800 */
[----:B------:R-:W-:Y:S01]  /*0560*/  UMOV UR7, 0x400 ;  /* 0x0000040000077882 */ /* 0x000fe20000000000 */
[----:B------:R-:W-:Y:S02]  /*0570*/  UMOV UR4, 0x1 ;  /* 0x0000000100047882 */ /* 0x000fe40000000000 */
[----:B------:R-:W-:-:S04]  /*0580*/  UIADD3 UR10, UPT, UPT, -UR4, 0x100000, URZ ;  /* 0x00100000040a7890 */ /* 0x000fc8000fffe1ff */
[----:B------:R-:W-:Y:S02]  /*0590*/  USHF.L.U32 UR11, UR10, 0xb, URZ ;  /* 0x0000000b0a0b7899 */ /* 0x000fe400080006ff */
[----:B------:R-:W-:Y:S02]  /*05a0*/  USHF.L.U32 UR10, UR10, 0x1, URZ ;  /* 0x000000010a0a7899 */ /* 0x000fe400080006ff */
[----:B-1----:R-:W-:Y:S01]  /*05b0*/  ULEA UR5, UR5, UR7, 0x18 ;  /* 0x0000000705057291 */ /* 0x002fe2000f8ec0ff */
[----:B------:R-:W1:Y:S11]  /*05c0*/  FENCE.VIEW.ASYNC.S ;  /* 0x00000000000073c6 */ /* 0x000e760000000000 */
[----:B-1----:R1:W2:Y:S01]  /*05d0*/  SYNCS.EXCH.64 URZ, [UR5], UR10 ;  /* 0x0000000a05ff75b2 */ /* 0x0022a20008000100 */
[----:B------:R1:W3:Y:S01]  /*05e0*/  SYNCS.EXCH.64 URZ, [UR5+0x68], UR10 ;  /* 0x0000680a05ff75b2 */ /* 0x0002e20008000100 */
[----:B------:R1:W4:Y:S01]  /*05f0*/  SYNCS.EXCH.64 URZ, [UR5+0x8], UR10 ;  /* 0x0000080a05ff75b2 */ /* 0x0003220008000100 */
[----:B------:R1:W1:Y:S01]  /*0600*/  SYNCS.EXCH.64 URZ, [UR5+0x70], UR10 ;  /* 0x0000700a05ff75b2 */ /* 0x0002620008000100 */
        /* <DEDUP_REMOVED lines=22> */
[----:B--234-:R-:W-:Y:S01]  /*0770*/  NOP ;  /* 0x0000000000007918 */ /* 0x01cfe20000000000 */
.L_x_10:
[----:B-1----:R-:W-:Y:S05]  /*0780*/  BSYNC.RECONVERGENT B0 ;  /* 0x0000000000007941 */ /* 0x002fea0003800200 */
.L_x_9:
[----:B------:R-:W1:Y:S01]  /*0790*/  SHFL.IDX PT, R2, R65, RZ, 0x1f ;  /* 0x00001fff41027589 */ /* 0x000e6200000e0000 */
[----:B------:R-:W-:Y:S01]  /*07a0*/  NOP ;  /* 0x0000000000007918 */ /* 0x000fe20000000000 */
[----:B-1----:R-:W-:-:S13]  /*07b0*/  ISETP.NE.AND P0, PT, R2, 0x1, PT ;  /* 0x000000010200780c */ /* 0x002fda0003f05270 */
[----:B------:R-:W-:Y:S05]  /*07c0*/  @P0 BRA `(.L_x_11) ;  /* 0x0000000000500947 */ /* 0x000fea0003800000 */
[----:B------:R-:W1:Y:S01]  /*07d0*/  S2UR UR7, SR_CgaCtaId ;  /* 0x00000000000779c3 */ /* 0x000e620000008800 */
[----:B------:R-:W-:Y:S01]  /*07e0*/  UMOV UR9, 0x400 ;  /* 0x0000040000097882 */ /* 0x000fe20000000000 */
[----:B------:R-:W-:Y:S01]  /*07f0*/  UMOV UR5, 0x20 ;  /* 0x0000002000057882 */ /* 0x000fe20000000000 */
[----:B------:R-:W-:Y:S01]  /*0800*/  UMOV UR4, 0x80 ;  /* 0x0000008000047882 */ /* 0x000fe20000000000 */
[----:B------:R-:W-:-:S04]  /*0810*/  UIADD3 UR10, UPT, UPT, -UR5, 0x100000, URZ ;  /* 0x00100000050a7890 */ /* 0x000fc8000fffe1ff */
[----:B------:R-:W-:Y:S02]  /*0820*/  USHF.L.U32 UR11, UR10, 0xb, URZ ;  /* 0x0000000b0a0b7899 */ /* 0x000fe400080006ff */
[----:B------:R-:W-:Y:S02]  /*0830*/  USHF.L.U32 UR10, UR10, 0x1, URZ ;  /* 0x000000010a0a7899 */ /* 0x000fe400080006ff */
[----:B------:R-:W-:-:S04]  /*0840*/  UIADD3 UR4, UPT, UPT, -UR4, 0x100000, URZ ;  /* 0x0010000004047890 */ /* 0x000fc8000fffe1ff */
[----:B------:R-:W-:Y:S02]  /*0850*/  USHF.L.U32 UR5, UR4, 0xb, URZ ;  /* 0x0000000b04057899 */ /* 0x000fe400080006ff */
[----:B------:R-:W-:Y:S01]  /*0860*/  USHF.L.U32 UR4, UR4, 0x1, URZ ;  /* 0x0000000104047899 */ /* 0x000fe200080006ff */
[----:B------:R-:W-:Y:S01]  /*0870*/  ELECT P0, URZ, PT ;  /* 0x0000000000ff782f */ /* 0x000fe20003800000 */
[----:B-1----:R-:W-:Y:S01]  /*0880*/  ULEA UR7, UR7, UR9, 0x18 ;  /* 0x0000000907077291 */ /* 0x002fe2000f8ec0ff */
[----:B------:R-:W1:Y:S11]  /*0890*/  FENCE.VIEW.ASYNC.S ;  /* 0x00000000000073c6 */ /* 0x000e760000000000 */
[----:B-1----:R1:W2:Y:S01]  /*08a0*/  SYNCS.EXCH.64 URZ, [UR7+0xd0], UR10 ;  /* 0x0000d00a07ff75b2 */ /* 0x0022a20008000100 */
[----:B------:R1:W3:Y:S01]  /*08b0*/  SYNCS.EXCH.64 URZ, [UR7+0xe8], UR4 ;  /* 0x0000e80407ff75b2 */ /* 0x0002e20008000100 */
[----:B------:R1:W4:Y:S01]  /*08c0*/  SYNCS.EXCH.64 URZ, [UR7+0xd8], UR10 ;  /* 0x0000d80a07ff75b2 */ /* 0x0003220008000100 */
[----:B------:R1:W1:Y:S01]  /*08d0*/  SYNCS.EXCH.64 URZ, [UR7+0xf0], UR4 ;  /* 0x0000f00407ff75b2 */ /* 0x0002620008000100 */
[----:B------:R1:W1:Y:S01]  /*08e0*/  SYNCS.EXCH.64 URZ, [UR7+0xe0], UR10 ;  /* 0x0000e00a07ff75b2 */ /* 0x0002620008000100 */
[----:B------:R1:W1:Y:S01]  /*08f0*/  SYNCS.EXCH.64 URZ, [UR7+0xf8], UR4 ;  /* 0x0000f80407ff75b2 */ /* 0x0002620008000100 */
[----:B------:R-:W-:Y:S01]  /*0900*/  NOP ;  /* 0x0000000000007918 */ /* 0x000fe20000000000 */
.L_x_11:
[----:B------:R-:W2:Y:S01]  /*0910*/  SHFL.IDX PT, R2, R65, RZ, 0x1f ;  /* 0x00001fff41027589 */ /* 0x000ea200000e0000 */
[----:B------:R-:W-:Y:S01]  /*0920*/  NOP ;  /* 0x0000000000007918 */ /* 0x000fe20000000000 */
[----:B--2---:R-:W-:-:S13]  /*0930*/  ISETP.NE.AND P0, PT, R2, 0x3, PT ;  /* 0x000000030200780c */ /* 0x004fda0003f05270 */
[----:B------:R-:W-:Y:S05]  /*0940*/  @P0 BRA `(.L_x_12) ;  /* 0x0000000000300947 */ /* 0x000fea0003800000 */
[----:B-1----:R-:W1:Y:S01]  /*0950*/  S2UR UR5, SR_CgaCtaId ;  /* 0x00000000000579c3 */ /* 0x002e620000008800 */
[----:B------:R-:W-:Y:S01]  /*0960*/  UMOV UR7, 0x400 ;  /* 0x0000040000077882 */ /* 0x000fe20000000000 */
[----:B------:R-:W-:Y:S01]  /*0970*/  UMOV UR4, 0x20 ;  /* 0x0000002000047882 */ /* 0x000fe20000000000 */
[----:B------:R-:W-:Y:S01]  /*0980*/  ELECT P0, URZ, PT ;  /* 0x0000000000ff782f */ /* 0x000fe20003800000 */
[----:B------:R-:W-:-:S04]  /*0990*/  UIADD3 UR10, UPT, UPT, -UR4, 0x100000, URZ ;  /* 0x00100000040a7890 */ /* 0x000fc8000fffe1ff */
[----:B------:R-:W-:Y:S02]  /*09a0*/  USHF.L.U32 UR11, UR10, 0xb, URZ ;  /* 0x0000000b0a0b7899 */ /* 0x000fe400080006ff */
[----:B------:R-:W-:Y:S02]  /*09b0*/  USHF.L.U32 UR10, UR10, 0x1, URZ ;  /* 0x000000010a0a7899 */ /* 0x000fe400080006ff */
[----:B-1----:R-:W-:Y:S01]  /*09c0*/  ULEA UR5, UR5, UR7, 0x18 ;  /* 0x0000000705057291 */ /* 0x002fe2000f8ec0ff */
[----:B------:R-:W1:Y:S11]  /*09d0*/  FENCE.VIEW.ASYNC.S ;  /* 0x00000000000073c6 */ /* 0x000e760000000000 */
[----:B-1----:R2:W1:Y:S01]  /*09e0*/  SYNCS.EXCH.64 URZ, [UR5+0x100], UR10 ;  /* 0x0001000a05ff75b2 */ /* 0x0024620008000100 */
[----:B------:R2:W1:Y:S02]  /*09f0*/  SYNCS.EXCH.64 URZ, [UR5+0x108], UR10 ;  /* 0x0001080a05ff75b2 */ /* 0x0004640008000100 */
[----:B--2---:R-:W-:Y:S01]  /*0a00*/  NOP ;  /* 0x0000000000007918 */ /* 0x004fe20000000000 */
.L_x_12:
[----:B------:R-:W2:Y:S01]  /*0a10*/  SHFL.IDX PT, R2, R65, RZ, 0x1f ;  /* 0x00001fff41027589 */ /* 0x000ea200000e0000 */
[----:B------:R-:W-:Y:S01]  /*0a20*/  NOP ;  /* 0x0000000000007918 */ /* 0x000fe20000000000 */
[----:B--2---:R-:W-:-:S13]  /*0a30*/  ISETP.NE.AND P0, PT, R2, 0x4, PT ;  /* 0x000000040200780c */ /* 0x004fda0003f05270 */
[----:B------:R-:W-:Y:S05]  /*0a40*/  @P0 BRA `(.L_x_13) ;  /* 0x00000000004c0947 */ /* 0x000fea0003800000 */
[----:B-1----:R-:W1:Y:S01]  /*0a50*/  S2UR UR5, SR_CgaCtaId ;  /* 0x00000000000579c3 */ /* 0x002e620000008800 */
[----:B------:R-:W-:Y:S01]  /*0a60*/  UMOV UR9, 0x100 ;  /* 0x0000010000097882 */ /* 0x000fe20000000000 */
[----:B------:R-:W-:Y:S01]  /*0a70*/  UMOV UR7, 0x400 ;  /* 0x0000040000077882 */ /* 0x000fe20000000000 */
[----:B------:R-:W-:Y:S01]  /*0a80*/  USEL UR9, UR9, 0xe0, UP2 ;  /* 0x000000e009097887 */ /* 0x000fe20009000000 */
[----:B------:R-:W-:Y:S01]  /*0a90*/  UMOV UR4, 0x1 ;  /* 0x0000000100047882 */ /* 0x000fe20000000000 */
[----:B------:R-:W-:Y:S01]  /*0aa0*/  ELECT P0, URZ, PT ;  /* 0x0000000000ff782f */ /* 0x000fe20003800000 */
[----:B------:R-:W-:-:S04]  /*0ab0*/  UIADD3 UR10, UPT, UPT, -UR4, 0x100000, URZ ;  /* 0x00100000040a7890 */ /* 0x000fc8000fffe1ff */
[----:B------:R-:W-:Y:S02]  /*0ac0*/  USHF.L.U32 UR11, UR10, 0xb, URZ ;  /* 0x0000000b0a0b7899 */ /* 0x000fe400080006ff */
[----:B------:R-:W-:Y:S02]  /*0ad0*/  USHF.L.U32 UR10, UR10, 0x1, URZ ;  /* 0x000000010a0a7899 */ /* 0x000fe400080006ff */
[----:B------:R-:W-:-:S04]  /*0ae0*/  UIADD3 UR12, UPT, UPT, -UR9, 0x100000, URZ ;  /* 0x00100000090c7890 */ /* 0x000fc8000fffe1ff */
[----:B------:R-:W-:Y:S02]  /*0af0*/  USHF.L.U32 UR13, UR12, 0xb, URZ ;  /* 0x0000000b0c0d7899 */ /* 0x000fe400080006ff */
[----:B------:R-:W-:Y:S02]  /*0b00*/  USHF.L.U32 UR12, UR12, 0x1, URZ ;  /* 0x000000010c0c7899 */ /* 0x000fe400080006ff */
[----:B-1----:R-:W-:Y:S01]  /*0b10*/  ULEA UR5, UR5, UR7, 0x18 ;  /* 0x0000000705057291 */ /* 0x002fe2000f8ec0ff */
[----:B------:R-:W1:Y:S11]  /*0b20*/  FENCE.VIEW.ASYNC.S ;  /* 0x00000000000073c6 */ /* 0x000e760000000000 */
[----:B-1----:R2:W1:Y:S01]  /*0b30*/  SYNCS.EXCH.64 URZ, [UR5+0x110], UR10 ;  /* 0x0001100a05ff75b2 */ /* 0x0024620008000100 */
[----:B------:R2:W1:Y:S01]  /*0b40*/  SYNCS.EXCH.64 URZ, [UR5+0x120], UR12 ;  /* 0x0001200c05ff75b2 */ /* 0x0004620008000100 */
[----:B------:R2:W1:Y:S01]  /*0b50*/  SYNCS.EXCH.64 URZ, [UR5+0x118], UR10 ;  /* 0x0001180a05ff75b2 */ /* 0x0004620008000100 */
[----:B------:R2:W1:Y:S02]  /*0b60*/  SYNCS.EXCH.64 URZ, [UR5+0x128], UR12 ;  /* 0x0001280c05ff75b2 */ /* 0x0004640008000100 */
[----:B--2---:R-:W-:Y:S01]  /*0b70*/  NOP ;  /* 0x0000000000007918 */ /* 0x004fe20000000000 */
.L_x_13:
[----:B------:R-:W2:Y:S01]  /*0b80*/  SHFL.IDX PT, R2, R65, RZ, 0x1f ;  /* 0x00001fff41027589 */ /* 0x000ea200000e0000 */
[----:B------:R-:W-:Y:S01]  /*0b90*/  NOP ;  /* 0x0000000000007918 */ /* 0x000fe20000000000 */
[----:B--2---:R-:W-:-:S13]  /*0ba0*/  ISETP.NE.AND P0, PT, R2, 0x5, PT ;  /* 0x000000050200780c */ /* 0x004fda0003f05270 */
[----:B------:R-:W-:Y:S05]  /*0bb0*/  @P0 BRA `(.L_x_14) ;  /* 0x0000000000580947 */ /* 0x000fea0003800000 */
[----:B-1----:R-:W1:Y:S01]  /*0bc0*/  S2UR UR7, SR_CgaCtaId ;  /* 0x00000000000779c3 */ /* 0x002e620000008800 */
        /* <DEDUP_REMOVED lines=12> */
[----:B-1----:R2:W1:Y:S01]  /*0c90*/  SYNCS.EXCH.64 URZ, [UR7+0x130], UR10 ;  /* 0x0001300a07ff75b2 */ /* 0x0024620008000100 */
[----:B------:R2:W1:Y:S01]  /*0ca0*/  SYNCS.EXCH.64 URZ, [UR7+0x150], UR4 ;  /* 0x0001500407ff75b2 */ /* 0x0004620008000100 */
[----:B------:R2:W1:Y:S01]  /*0cb0*/  SYNCS.EXCH.64 URZ, [UR7+0x138], UR10 ;  /* 0x0001380a07ff75b2 */ /* 0x0004620008000100 */
[----:B------:R2:W1:Y:S01]  /*0cc0*/  SYNCS.EXCH.64 URZ, [UR7+0x158], UR4 ;  /* 0x0001580407ff75b2 */ /* 0x0004620008000100 */
[----:B------:R2:W1:Y:S01]  /*0cd0*/  SYNCS.EXCH.64 URZ, [UR7+0x140], UR10 ;  /* 0x0001400a07ff75b2 */ /* 0x0004620008000100 */
[----:B------:R2:W1:Y:S01]  /*0ce0*/  SYNCS.EXCH.64 URZ, [UR7+0x160], UR4 ;  /* 0x0001600407ff75b2 */ /* 0x0004620008000100 */
[----:B------:R2:W1:Y:S01]  /*0cf0*/  SYNCS.EXCH.64 URZ, [UR7+0x148], UR10 ;  /* 0x0001480a07ff75b2 */ /* 0x0004620008000100 */
[----:B------:R2:W1:Y:S02]  /*0d00*/  SYNCS.EXCH.64 URZ, [UR7+0x168], UR4 ;  /* 0x0001680407ff75b2 */ /* 0x0004640008000100 */
[----:B--2---:R-:W-:Y:S01]  /*0d10*/  NOP ;  /* 0x0000000000007918 */ /* 0x004fe20000000000 */
.L_x_14:
        /* <DEDUP_REMOVED lines=18> */
.L_x_15:
[----:B-1----:R-:W1:Y:S01]  /*0e40*/  S2UR UR5, SR_CTAID.X ;  /* 0x00000000000579c3 */ /* 0x002e620000002500 */
[----:B------:R-:W-:-:S05]  /*0e50*/  CS2R.32 R59, SR_CgaSize ;  /* 0x00000000003b7805 */ /* 0x000fca0000008a00 */
[----:B------:R-:W-:-:S05]  /*0e60*/  IMAD R59, R59, -0xa0, RZ ;  /* 0xffffff603b3b7824 */ /* 0x000fca00078e02ff */
[----:B------:R-:W-:-:S14]  /*0e70*/  R2UR UR9, R59 ;  /* 0x000000003b0972ca */ /* 0x000fdc00000e0000 */
[----:B------:R-:W2:Y:S01]  /*0e80*/  LDCU UR9, c[0x0][UR9+0x2b0] ;  /* 0x00005600090977ac */ /* 0x000ea20008000800 */
[----:B------:R-:W-:Y:S01]  /*0e90*/  NOP ;  /* 0x0000000000007918 */ /* 0x000fe20000000000 */
[----:B------:R-:W-:-:S05]  /*0ea0*/  CS2R.32 R59, SR_CgaSize ;  /* 0x00000000003b7805 */ /* 0x000fca0000008a00 */
[----:B------:R-:W-:-:S05]  /*0eb0*/  IMAD R59, R59, -0xa0, RZ ;  /* 0xffffff603b3b7824 */ /* 0x000fca00078e02ff */
[----:B------:R-:W-:-:S14]  /*0ec0*/  R2UR UR7, R59 ;  /* 0x000000003b0772ca */ /* 0x000fdc00000e0000 */
[----:B------:R-:W3:Y:S01]  /*0ed0*/  LDCU UR7, c[0x0][UR7+0x2b4] ;  /* 0x00005680070777ac */ /* 0x000ee20008000800 */
[----:B------:R-:W4:Y:S08]  /*0ee0*/  S2UR UR4, SR_CTAID.Y ;  /* 0x00000000000479c3 */ /* 0x000f300000002600 */
[----:B------:R-:W3:Y:S01]  /*0ef0*/  LDC R10, c[0x0][0xb24] ;  /* 0x0002c900ff0a7b82 */ /* 0x000ee20000000800 */
[----:B-1----:R-:W-:-:S02]  /*0f00*/  I2FP.F32.U32 R59, UR5 ;  /* 0x00000005003b7c45 */ /* 0x002fc40008201000 */
[----:B------:R-:W-:-:S05]  /*0f10*/  CS2R.32 R3, SR_CgaSize ;  /* 0x0000000000037805 */ /* 0x000fca0000008a00 */
[----:B------:R-:W-:-:S06]  /*0f20*/  IMAD R3, R3, -0xa0, RZ ;  /* 0xffffff6003037824 */ /* 0x000fcc00078e02ff */
[----:B------:R-:W1:Y:S01]  /*0f30*/  LDC R3, c[0x0][R3+0x2a0] ;  /* 0x0000a80003037b82 */ /* 0x000e620000000800 */
[----:B------:R-:W-:Y:S01]  /*0f40*/  MOV R21, UR5 ;  /* 0x0000000500157c02 */ /* 0x000fe20008000f00 */
[----:B--2---:R-:W-:Y:S01]  /*0f50*/  FMUL R59, R59, UR9 ;  /* 0x000000093b3b7c20 */ /* 0x004fe20008400000 */
[----:B----4-:R-:W-:Y:S02]  /*0f60*/  I2FP.F32.U32 R58, UR4 ;  /* 0x00000004003a7c45 */ /* 0x010fe40008201000 */
[----:B------:R-:W-:-:S05]  /*0f70*/  CS2R.32 R2, SR_CgaSize ;  /* 0x0000000000027805 */ /* 0x000fca0000008a00 */
[----:B------:R-:W-:-:S06]  /*0f80*/  IMAD R2, R2, -0xa0, RZ ;  /* 0xffffff6002027824 */ /* 0x000fcc00078e02ff */
[----:B------:R-:W2:Y:S01]  /*0f90*/  LDC R2, c[0x0][R2+0x2a4] ;  /* 0x0000a90002027b82 */ /* 0x000ea20000000800 */
[----:B------:R-:W-:Y:S01]  /*0fa0*/  MOV R20, UR4 ;  /* 0x0000000400147c02 */ /* 0x000fe20008000f00 */
[----:B------:R-:W4:Y:S01]  /*0fb0*/  F2I.U32.TRUNC.NTZ R59, R59 ;  /* 0x0000003b003b7305 */ /* 0x000f22000020f000 */
[----:B---3--:R-:W-:-:S05]  /*0fc0*/  FMUL R58, R58, UR7 ;  /* 0x000000073a3a7c20 */ /* 0x008fca0008400000 */
[----:B------:R-:W-:Y:S01]  /*0fd0*/  BAR.SYNC.DEFER_BLOCKING 0x0 ;  /* 0x0000000000007b1d */ /* 0x000fe20000010000 */
[----:B------:R-:W-:-:S05]  /*0fe0*/  ISETP.GE.AND P0, PT, R10, 0x1, PT ;  /* 0x000000010a00780c */ /* 0x000fca0003f06270 */
[----:B------:R-:W3:Y:S02]  /*0ff0*/  F2I.U32.TRUNC.NTZ R58, R58 ;  /* 0x0000003a003a7305 */ /* 0x000ee4000020f000 */
[----:B------:R-:W2:Y:S01]  /*1000*/  S2UR UR36, SR_CTAID.Z ;  /* 0x00000000002479c3 */ /* 0x000ea20000002700 */
[----:B----4-:R-:W-:-:S05]  /*1010*/  IADD3 R59, PT, PT, -R59, RZ, RZ ;  /* 0x000000ff3b3b7210 */ /* 0x010fca0007ffe1ff */
[----:B-1----:R-:W-:Y:S01]  /*1020*/  IMAD R59, R3, R59, UR5 ;  /* 0x00000005033b7e24 */ /* 0x002fe2000f8e023b */
[----:B---3--:R-:W-:-:S05]  /*1030*/  IADD3 R58, PT, PT, -R58, RZ, RZ ;  /* 0x000000ff3a3a7210 */ /* 0x008fca0007ffe1ff */
[----:B--2---:R-:W-:Y:S01]  /*1040*/  IMAD R58, R2, R58, UR4 ;  /* 0x00000004023a7e24 */ /* 0x004fe2000f8e023a */
[----:B------:R-:W-:Y:S06]  /*1050*/  @!P0 BRA `(.L_x_16) ;  /* 0x0000000000b88947 */ /* 0x000fec0003800000 */
[----:B------:R-:W1:Y:S01]  /*1060*/  LDC.64 R4, c[0x0][0xb18] ;  /* 0x0002c600ff047b82 */ /* 0x000e620000000a00 */
[----:B------:R-:W-:-:S07]  /*1070*/  ISETP.NE.AND P0, PT, R10, 0x1, PT ;  /* 0x000000010a00780c */ /* 0x000fce0003f05270 */
[----:B------:R-:W2:Y:S08]  /*1080*/  LDC R9, c[0x0][0xb0c] ;  /* 0x0002c300ff097b82 */ /* 0x000eb00000000800 */
[----:B------:R-:W3:Y:S08]  /*1090*/  LDC R12, c[0x0][0x370] ;  /* 0x0000dc00ff0c7b82 */ /* 0x000ef00000000800 */
[----:B------:R-:W4:Y:S01]  /*10a0*/  LDC R11, c[0x0][0x374] ;  /* 0x0000dd00ff0b7b82 */ /* 0x000f220000000800 */
[----:B-1----:R-:W-:-:S07]  /*10b0*/  ISETP.NE.AND P1, PT, R4, 0x1, PT ;  /* 0x000000010400780c */ /* 0x002fce0003f25270 */
[----:B------:R-:W3:Y:S01]  /*10c0*/  LDC.64 R6, c[0x0][0xb10] ;  /* 0x0002c400ff067b82 */ /* 0x000ee20000000a00 */
[----:B--2---:R-:W-:-:S07]  /*10d0*/  ISETP.NE.AND P2, PT, R9, 0x1, PT ;  /* 0x000000010900780c */ /* 0x004fce0003f45270 */
[----:B------:R-:W1:Y:S08]  /*10e0*/  LDC R8, c[0x0][0xb20] ;  /* 0x0002c800ff087b82 */ /* 0x000e700000000800 */
[----:B------:R-:W2:Y:S01]  /*10f0*/  LDC.64 R2, c[0x0][0xb28] ;  /* 0x0002ca00ff027b82 */ /* 0x000ea20000000a00 */
[----:B----4-:R-:W-:-:S04]  /*1100*/  IMAD.HI.U32 R13, R11, R5, RZ ;  /* 0x000000050b0d7227 */ /* 0x010fc800078e00ff */
[----:B------:R-:W-:-:S04]  /*1110*/  IMAD.HI.U32 R5, R20, R5, RZ ;  /* 0x0000000514057227 */ /* 0x000fc800078e00ff */
[----:B---3--:R-:W-:-:S05]  /*1120*/  IMAD.HI.U32 R14, R12, R6, RZ ;  /* 0x000000060c0e7227 */ /* 0x008fca00078e00ff */
[-C--:B------:R-:W-:Y:S01]  /*1130*/  @P2 SHF.R.U32.HI R12, RZ, R7.reuse, R14 ;  /* 0x00000007ff0c2219 */ /* 0x080fe2000001160e */
[----:B------:R-:W-:Y:S01]  /*1140*/  IMAD.HI.U32 R14, R21, R6, RZ ;  /* 0x00000006150e7227 */ /* 0x000fe200078e00ff */
[-C--:B-1----:R-:W-:Y:S02]  /*1150*/  @P1 SHF.R.U32.HI R11, RZ, R8.reuse, R13 ;  /* 0x00000008ff0b1219 */ /* 0x082fe4000001160d */
[----:B------:R-:W-:Y:S02]  /*1160*/  SHF.R.U32.HI R5, RZ, R8, R5 ;  /* 0x00000008ff057219 */ /* 0x000fe40000011605 */
[----:B------:R-:W-:Y:S02]  /*1170*/  SHF.R.U32.HI R14, RZ, R7, R14 ;  /* 0x00000007ff0e7219 */ /* 0x000fe4000001160e */
[----:B------:R-:W-:Y:S01]  /*1180*/  SEL R5, R20, R5, !P1 ;  /* 0x0000000514057207 */ /* 0x000fe20004800000 */
[----:B--2---:R-:W-:Y:S01]  /*1190*/  IMAD.HI.U32 R13, R11, R2, RZ ;  /* 0x000000020b0d7227 */ /* 0x004fe200078e00ff */
[----:B------:R-:W-:-:S03]  /*11a0*/  SEL R14, R21, R14, !P2 ;  /* 0x0000000e150e7207 */ /* 0x000fc60005000000 */
[----:B------:R-:W-:Y:S01]  /*11b0*/  IMAD.HI.U32 R6, R12, R2, RZ ;  /* 0x000000020c067227 */ /* 0x000fe200078e00ff */
[----:B------:R-:W-:-:S04]  /*11c0*/  @P0 SHF.R.U32.HI R11, RZ, R3, R13 ;  /* 0x00000003ff0b0219 */ /* 0x000fc8000001160d */
[----:B------:R-:W-:Y:S01]  /*11d0*/  @P0 SHF.R.U32.HI R12, RZ, R3, R6 ;  /* 0x00000003ff0c0219 */ /* 0x000fe20000011606 */
[----:B------:R-:W-:-:S04]  /*11e0*/  IMAD R11, R11, R10, RZ ;  /* 0x0000000a0b0b7224 */ /* 0x000fc800078e02ff */
[----:B------:R-:W-:Y:S01]  /*11f0*/  IMAD R6, R12, R10, RZ ;  /* 0x0000000a0c067224 */ /* 0x000fe200078e02ff */
[----:B------:R-:W-:-:S04]  /*1200*/  ISETP.GE.AND P1, PT, R5, R11, PT ;  /* 0x0000000b0500720c */ /* 0x000fc80003f26270 */
[----:B------:R-:W-:Y:S01]  /*1210*/  ISETP.GE.OR P1, PT, R14, R6, P1 ;  /* 0x000000060e00720c */ /* 0x000fe20000f26670 */
[----:B------:R-:W-:-:S05]  /*1220*/  IMAD.HI.U32 R6, R5, R2, RZ ;  /* 0x0000000205067227 */ /* 0x000fca00078e00ff */
[----:B------:R-:W-:-:S04]  /*1230*/  SHF.R.U32.HI R6, RZ, R3, R6 ;  /* 0x00000003ff067219 */ /* 0x000fc80000011606 */
[----:B------:R-:W-:-:S03]  /*1240*/  SEL R6, R5, R6, !P0 ;  /* 0x0000000605067207 */ /* 0x000fc60004000000 */
[----:B------:R-:W-:Y:S01]  /*1250*/  @!P1 IMAD.HI.U32 R7, R14, R2, RZ ;  /* 0x000000020e079227 */ /* 0x000fe200078e00ff */
[----:B------:R-:W-:-:S04]  /*1260*/  IADD3 R2, PT, PT, -R6, RZ, RZ ;  /* 0x000000ff06027210 */ /* 0x000fc80007ffe1ff */
[----:B------:R-:W-:Y:S01]  /*1270*/  @!P1 SHF.R.U32.HI R3, RZ, R3, R7 ;  /* 0x00000003ff039219 */ /* 0x000fe20000011607 */
[----:B------:R-:W-:Y:S01]  /*1280*/  IMAD R2, R10, R2, R5 ;  /* 0x000000020a027224 */ /* 0x000fe200078e0205 */
[----:B------:R-:W-:Y:S02]  /*1290*/  IADD3 R7, PT, PT, -R5, RZ, RZ ;  /* 0x000000ff05077210 */ /* 0x000fe40007ffe1ff */
[----:B------:R-:W-:-:S03]  /*12a0*/  @!P1 SEL R3, R14, R3, !P0 ;  /* 0x000000030e039207 */ /* 0x000fc60004000000 */
[----:B------:R-:W-:Y:S02]  /*12b0*/  IMAD R7, R4, R7, R20 ;  /* 0x0000000704077224 */ /* 0x000fe400078e0214 */
[--C-:B------:R-:W-:Y:S02]  /*12c0*/  @!P1 IMAD.IADD R6, R6, 0x1, -R3.reuse ;  /* 0x0000000106069824 */ /* 0x100fe400078e0a03 */
[----:B------:R-:W-:Y:S01]  /*12d0*/  @!P1 IMAD R3, R2, R12, R3 ;  /* 0x0000000c02039224 */ /* 0x000fe200078e0203 */
[----:B------:R-:W-:Y:S01]  /*12e0*/  IADD3 R2, PT, PT, -R14, RZ, RZ ;  /* 0x000000ff0e027210 */ /* 0x000fe20007ffe1ff */
[----:B------:R-:W-:Y:S02]  /*12f0*/  @!P1 IMAD R5, R6, R10, R14 ;  /* 0x0000000a06059224 */ /* 0x000fe400078e020e */
[----:B------:R-:W-:Y:S02]  /*1300*/  @!P1 IMAD.MOV.U32 R14, RZ, RZ, R3 ;  /* 0x000000ffff0e9224 */ /* 0x000fe400078e0003 */
[----:B------:R-:W-:-:S02]  /*1310*/  IMAD R2, R9, R2, R21 ;  /* 0x0000000209027224 */ /* 0x000fc400078e0215 */
[----:B------:R-:W-:Y:S02]  /*1320*/  IMAD R20, R5, R4, R7 ;  /* 0x0000000405147224 */ /* 0x000fe400078e0207 */
[----:B------:R-:W-:Y:S02]  /*1330*/  IMAD R21, R14, R9, R2 ;  /* 0x000000090e157224 */ /* 0x000fe400078e0202 */
.L_x_16:
[----:B------:R-:W1:Y:S01]  /*1340*/  LDCU UR4, c[0x0][0xb30] ;  /* 0x00016600ff0477ac */ /* 0x000e620008000800 */
[----:B------:R-:W2:Y:S08]  /*1350*/  S2UR UR37, SR_CgaCtaId ;  /* 0x00000000002579c3 */ /* 0x000eb00000008800 */
[----:B------:R-:W3:Y:S01]  /*1360*/  LDC R26, c[0x0][0xb24] ;  /* 0x0002c900ff1a7b82 */ /* 0x000ee20000000800 */
[----:B-1----:R-:W-:-:S09]  /*1370*/  UISETP.NE.AND UP1, UPT, UR4, 0x1, UPT ;  /* 0x000000010400788c */ /* 0x002fd2000bf25270 */
[----:B--2---:R-:W-:Y:S05]  /*1380*/  BRA.U UP1, `(.L_x_17) ;  /* 0x0000000101407547 */ /* 0x004fea000b800000 */
[----:B------:R-:W1:Y:S08]  /*1390*/  LDC.64 R4, c[0x0][0xb10] ;  /* 0x0002c400ff047b82 */ /* 0x000e700000000a00 */
[----:B------:R-:W2:Y:S08]  /*13a0*/  LDC.64 R2, c[0x0][0xb18] ;  /* 0x0002c600ff027b82 */ /* 0x000eb00000000a00 */
[----:B------:R-:W4:Y:S08]  /*13b0*/  LDC R6, c[0x0][0xb20] ;  /* 0x0002c800ff067b82 */ /* 0x000f300000000800 */
[----:B------:R-:W3:Y:S01]  /*13c0*/  LDC R7, c[0x0][0xb0c] ;  /* 0x0002c300ff077b82 */ /* 0x000ee20000000800 */
[----:B-1----:R-:W-:-:S05]  /*13d0*/  IMAD.HI.U32 R4, R21, R4, RZ ;  /* 0x0000000415047227 */ /* 0x002fca00078e00ff */
[----:B------:R-:W-:Y:S01]  /*13e0*/  SHF.R.U32.HI R4, RZ, R5, R4 ;  /* 0x00000005ff047219 */ /* 0x000fe20000011604 */
[----:B--2---:R-:W-:Y:S01]  /*13f0*/  IMAD.HI.U32 R3, R20, R3, RZ ;  /* 0x0000000314037227 */ /* 0x004fe200078e00ff */
[----:B------:R-:W-:-:S04]  /*1400*/  ISETP.NE.AND P0, PT, R2, 0x1, PT ;  /* 0x000000010200780c */ /* 0x000fc80003f05270 */
[----:B----4-:R-:W-:-:S04]  /*1410*/  SHF.R.U32.HI R3, RZ, R6, R3 ;  /* 0x00000006ff037219 */ /* 0x010fc80000011603 */
[----:B------:R-:W-:Y:S02]  /*1420*/  SEL R3, R20, R3, !P0 ;  /* 0x0000000314037207 */ /* 0x000fe40004000000 */
[----:B---3--:R-:W-:-:S04]  /*1430*/  ISETP.NE.AND P1, PT, R7, 0x1, PT ;  /* 0x000000010700780c */ /* 0x008fc80003f25270 */
[----:B------:R-:W-:-:S05]  /*1440*/  SEL R4, R21, R4, !P1 ;  /* 0x0000000415047207 */ /* 0x000fca0004800000 */
[----:B------:R-:W-:Y:S02]  /*1450*/  IMAD.IADD R5, R3, 0x1, -R4 ;  /* 0x0000000103057824 */ /* 0x000fe400078e0a04 */
[----:B------:R-:W-:Y:S02]  /*1460*/  IMAD.IADD R3, R4, 0x1, -R3 ;  /* 0x0000000104037824 */ /* 0x000fe400078e0a03 */
[----:B------:R-:W-:Y:S02]  /*1470*/  IMAD R21, R5, R7, R21 ;  /* 0x0000000705157224 */ /* 0x000fe400078e0215 */
[----:B------:R-:W-:-:S07]  /*1480*/  IMAD R20, R3, R2, R20 ;  /* 0x0000000203147224 */ /* 0x000fce00078e0214 */
.L_x_17:
[----:B------:R-:W-:Y:S01]  /*1490*/  BAR.SYNC.DEFER_BLOCKING 0x0 ;  /* 0x0000000000007b1d */ /* 0x000fe20000010000 */
[----:B------:R-:W-:Y:S01]  /*14a0*/  UISETP.NE.AND UP1, UPT, UR8, 0x2, UPT ;  /* 0x000000020800788c */ /* 0x000fe2000bf25270 */
[----:B------:R-:W-:Y:S02]  /*14b0*/  ISETP.NE.OR P5, PT, R0, 0x2, !P5 ;  /* 0x000000020000780c */ /* 0x000fe40006fa5670 */
[----:B------:R-:W-:-:S06]  /*14c0*/  LOP3.LUT R2, R70, 0x1f, RZ, 0xc0, !PT ;  /* 0x0000001f46027812 */ /* 0x000fcc00078ec0ff */
[----:B------:R-:W-:Y:S05]  /*14d0*/  BRA.U UP1, `(.L_x_18) ;  /* 0x0000001501987547 */ /* 0x000fea000b800000 */
[----:B------:R-:W1:Y:S01]  /*14e0*/  LDCU UR13, c[0x0][0x38c] ;  /* 0x00007180ff0d77ac */ /* 0x000e620008000800 */
[----:B------:R-:W2:Y:S01]  /*14f0*/  LDC R8, c[0x0][0x370] ;  /* 0x0000dc00ff087b82 */ /* 0x000ea20000000800 */
[----:B------:R-:W-:Y:S01]  /*1500*/  PLOP3.LUT P1, PT, PT, PT, UP2, 0x80, 0x8 ;  /* 0x000000000008781c */ /* 0x000fe20003f2f028 */
[----:B------:R-:W-:Y:S01]  /*1510*/  IMAD.MOV.U32 R15, RZ, RZ, 0x1 ;  /* 0x00000001ff0f7424 */ /* 0x000fe200078e00ff */
[----:B------:R-:W-:Y:S01]  /*1520*/  ISETP.EQ.OR P4, PT, R2, RZ, P5 ;  /* 0x000000ff0200720c */ /* 0x000fe20002f82670 */
[----:B------:R-:W-:Y:S01]  /*1530*/  IMAD.MOV.U32 R14, RZ, RZ, RZ ;  /* 0x000000ffff0e7224 */ /* 0x000fe200078e00ff */
[----:B------:R-:W-:Y:S02]  /*1540*/  PLOP3.LUT P1, PT, P1, PT, PT, 0x8, 0x80 ;  /* 0x000000000080781c */ /* 0x000fe40000f2e170 */
[----:B------:R-:W-:Y:S01]  /*1550*/  CS2R R12, SRZ ;  /* 0x00000000000c7805 */ /* 0x000fe2000001ff00 */
[----:B------:R-:W-:Y:S01]  /*1560*/  IMAD.MOV.U32 R11, RZ, RZ, 0x1 ;  /* 0x00000001ff0b7424 */ /* 0x000fe200078e00ff */
[----:B------:R-:W4:Y:S01]  /*1570*/  LDC R0, c[0x0][0x374] ;  /* 0x0000dd00ff007b82 */ /* 0x000f220000000800 */
[----:B------:R-:W2:Y:S01]  /*1580*/  LDCU.64 UR22, c[0x0][0x348] ;  /* 0x00006900ff1677ac */ /* 0x000ea20008000a00 */
[----:B------:R-:W-:Y:S01]  /*1590*/  UMOV UR6, URZ ;  /* 0x000000ff00067c82 */ /* 0x000fe20008000000 */
[----:B-1----:R-:W-:-:S04]  /*15a0*/  UIADD3 UR5, UPT, UPT, UR13, 0x3f, URZ ;  /* 0x0000003f0d057890 */ /* 0x002fc8000fffe0ff */
[----:B------:R-:W-:-:S04]  /*15b0*/  USHF.R.S32.HI UR4, URZ, 0x1f, UR5 ;  /* 0x0000001fff047899 */ /* 0x000fc80008011405 */
[----:B------:R-:W-:-:S04]  /*15c0*/  ULEA.HI UR4, UR4, UR5, URZ, 0x6 ;  /* 0x0000000504047291 */ /* 0x000fc8000f8f30ff */
[----:B------:R-:W-:Y:S02]  /*15d0*/  USHF.R.S32.HI UR15, URZ, 0x6, UR4 ;  /* 0x00000006ff0f7899 */ /* 0x000fe40008011404 */
[----:B------:R-:W-:Y:S02]  /*15e0*/  UIADD3 UR4, UPT, UPT, UR13, -0x1, URZ ;  /* 0xffffffff0d047890 */ /* 0x000fe4000fffe0ff */
[----:B------:R-:W-:Y:S02]  /*15f0*/  UISETP.LT.U32.AND UP0, UPT, UR15, 0xd, UPT ;  /* 0x0000000d0f00788c */ /* 0x000fe4000bf01070 */
[----:B------:R-:W-:Y:S02]  /*1600*/  UISETP.GE.U32.AND UP1, UPT, UR4, -0x7f, UPT ;  /* 0xffffff810400788c */ /* 0x000fe4000bf26070 */
[----:B------:R-:W-:Y:S02]  /*1610*/  USEL UR14, UR15, 0xd, UP0 ;  /* 0x0000000d0f0e7887 */ /* 0x000fe40008000000 */
[----:B------:R-:W-:-:S02]  /*1620*/  UIADD3 UR13, UPT, UPT, UR13, 0x7e, URZ ;  /* 0x0000007e0d0d7890 */ /* 0x000fc4000fffe0ff */
[----:B------:R-:W-:Y:S02]  /*1630*/  UIADD3 UR5, UPT, UPT, UR14, -0x1, URZ ;  /* 0xffffffff0e057890 */ /* 0x000fe4000fffe0ff */
[----:B------:R-:W-:-:S03]  /*1640*/  UIADD3 UR7, UPT, UPT, UR15, -UR14, URZ ;  /* 0x8000000e0f077290 */ /* 0x000fc6000fffe0ff */
[----:B------:R-:W-:-:S04]  /*1650*/  @UP1 UIADD3 UR5, UPT, UPT, UR14, URZ, URZ ;  /* 0x000000ff0e051290 */ /* 0x000fc8000fffe0ff */
[----:B--2---:R-:W-:-:S12]  /*1660*/  UIADD3 UR5, UPT, UPT, UR5, 0x1, URZ ;  /* 0x0000000105057890 */ /* 0x004fd8000fffe0ff */
.L_x_36:
[----:B------:R-:W-:Y:S01]  /*1670*/  UISETP.NE.AND UP0, UPT, UR37, URZ, UPT ;  /* 0x000000ff2500728c */ /* 0x000fe2000bf05270 */
[----:B------:R-:W1:Y:S08]  /*1680*/  S2UR UR37, SR_CgaCtaId ;  /* 0x00000000002579c3 */ /* 0x000e700000008800 */
[----:B------:R-:W-:Y:S05]  /*1690*/  BRA.U UP0, `(.L_x_19) ;  /* 0x0000000100347547 */ /* 0x000fea000b800000 */
[----:B------:R-:W2:Y:S01]  /*16a0*/  S2R R2, SR_CgaCtaId ;  /* 0x0000000000027919 */ /* 0x000ea20000008800 */
[----:B------:R-:W-:-:S04]  /*16b0*/  MOV R3, 0x400 ;  /* 0x0000040000037802 */ /* 0x000fc80000000f00 */
[----:B--2---:R-:W-:Y:S02]  /*16c0*/  LEA R2, R2, R3, 0x18 ;  /* 0x0000000302027211 */ /* 0x004fe400078ec0ff */
[----:B------:R-:W-:-:S03]  /*16d0*/  SHF.L.U32 R3, R11, 0x1f, RZ ;  /* 0x0000001f0b037819 */ /* 0x000fc600000006ff */
[----:B------:R-:W-:-:S04]  /*16e0*/  IMAD R2, R12, 0x8, R2 ;  /* 0x000000080c027824 */ /* 0x000fc800078e0202 */
[----:B------:R-:W2:Y:S02]  /*16f0*/  SYNCS.PHASECHK.TRANS64.TRYWAIT P0, [R2+URZ+0x180], R3 ;  /* 0x00018003020075a7 */ /* 0x000ea400080011ff */
[----:B--2---:R-:W-:Y:S05]  /*1700*/  @!P0 BRA `(.L_x_20) ;  /* 0x0000005c002c8947 */ /* 0x004fea0003800000 */
.L_x_125:
[----:B------:R-:W-:Y:S01]  /*1710*/  VIADD R12, R12, 0x1 ;  /* 0x000000010c0c7836 */ /* 0x000fe20000000000 */
[----:B------:R2:W-:Y:S04]  /*1720*/  SYNCS.ARRIVE.TRANS64.A1T0 RZ, [R2+URZ+0x170], RZ ;  /* 0x000170ff02ff79a7 */ /* 0x0005e800081000ff */
[----:B------:R-:W-:-:S04]  /*1730*/  ISETP.NE.AND P0, PT, R12, 0x2, PT ;  /* 0x000000020c00780c */ /* 0x000fc80003f05270 */
[----:B------:R-:W-:Y:S02]  /*1740*/  SEL R12, R12, RZ, P0 ;  /* 0x000000ff0c0c7207 */ /* 0x000fe40000000000 */
[----:B--2---:R-:W-:-:S04]  /*1750*/  SEL R2, RZ, 0x1, P0 ;  /* 0x00000001ff027807 */ /* 0x004fc80000000000 */
[----:B------:R-:W-:-:S07]  /*1760*/  LOP3.LUT R11, R11, R2, RZ, 0x3c, !PT ;  /* 0x000000020b0b7212 */ /* 0x000fce00078e3cff */
.L_x_19:
[----:B------:R-:W-:Y:S01]  /*1770*/  UMOV UR4, 0x400 ;  /* 0x0000040000047882 */ /* 0x000fe20000000000 */
[----:B------:R-:W-:Y:S01]  /*1780*/  SHF.L.U32 R2, R15, 0x1f, RZ ;  /* 0x0000001f0f027819 */ /* 0x000fe200000006ff */
[----:B-1----:R-:W-:Y:S01]  /*1790*/  ULEA UR4, UR37, UR4, 0x18 ;  /* 0x0000000425047291 */ /* 0x002fe2000f8ec0ff */
[----:B------:R-:W-:Y:S01]  /*17a0*/  R2UR UR35, R21 ;  /* 0x00000000152372ca */ /* 0x000fe200000e0000 */
[----:B------:R-:W-:Y:S01]  /*17b0*/  UISETP.GE.U32.AND UP0, UPT, UR13, 0x7f, UPT ;  /* 0x0000007f0d00788c */ /* 0x000fe2000bf06070 */
[----:B------:R-:W-:Y:S01]  /*17c0*/  R2UR UR11, R20 ;  /* 0x00000000140b72ca */ /* 0x000fe200000e0000 */
[----:B------:R-:W-:Y:S01]  /*17d0*/  ULEA UR8, UR6, UR4, 0x3 ;  /* 0x0000000406087291 */ /* 0x000fe2000f8e18ff */
[----:B------:R-:W-:-:S08]  /*17e0*/  UMOV UR24, URZ ;  /* 0x000000ff00187c82 */ /* 0x000fd00008000000 */
[----:B------:R1:W2:Y:S01]  /*17f0*/  SYNCS.PHASECHK.TRANS64.TRYWAIT P0, [UR8+0x68], R2 ;  /* 0x00006802ff0075a7 */ /* 0x0002a20008001108 */
[----:B------:R-:W-:Y:S02]  /*1800*/  USHF.L.U32 UR35, UR35, 0x6, URZ ;  /* 0x0000000623237899 */ /* 0x000fe400080006ff */
[----:B------:R-:W-:Y:S01]  /*1810*/  USHF.L.U32 UR11, UR11, 0x6, URZ ;  /* 0x000000060b0b7899 */ /* 0x000fe200080006ff */
[----:B------:R-:W-:Y:S11]  /*1820*/  BRA.U !UP0, `(.L_x_21) ;  /* 0x0000000108a47547 */ /* 0x000ff6000b800000 */
[----:B------:R-:W-:Y:S01]  /*1830*/  UMOV UR16, URZ ;  /* 0x000000ff00107c82 */ /* 0x000fe20008000000 */
[----:B------:R-:W-:-:S05]  /*1840*/  UMOV UR17, UR6 ;  /* 0x0000000600117c82 */ /* 0x000fca0008000000 */
.L_x_26:
[----:B-1----:R-:W-:Y:S01]  /*1850*/  ULEA UR33, UR17, UR4, 0x3 ;  /* 0x0000000411217291 */ /* 0x002fe2000f8e18ff */
[----:B--2---:R-:W-:Y:S01]  /*1860*/  @!P5 MOV R3, 0x4000 ;  /* 0x000040000003d802 */ /* 0x004fe20000000f00 */
[----:B--2---:R-:W-:Y:S10]  /*1870*/  @P0 BRA `(.L_x_22) ;  /* 0x00000000000c0947 */ /* 0x004ff40003800000 */
[----:B------:R-:W-:-:S04]  /*1880*/  SHF.L.U32 R4, R15, 0x1f, RZ ;  /* 0x0000001f0f047819 */ /* 0x000fc800000006ff */
[----:B------:R-:W2:Y:S02]  /*1890*/  SYNCS.PHASECHK.TRANS64.TRYWAIT P0, [UR33+0x68], R4 ;  /* 0x00006804ff0075a7 */ /* 0x000ea40008001121 */
[----:B--2---:R-:W-:Y:S05]  /*18a0*/  @!P0 BRA `(.L_x_23) ;  /* 0x0000005800d88947 */ /* 0x004fea0003800000 */
.L_x_22:
[----:B------:R2:W-:Y:S01]  /*18b0*/  @!P5 SYNCS.ARRIVE.TRANS64 RZ, [UR33], R3 ;  /* 0x00000003ffffd9a7 */ /* 0x0005e20008000021 */
[----:B------:R-:W-:Y:S04]  /*18c0*/  BSSY.RECONVERGENT B0, `(.L_x_24) ;  /* 0x0000003000007945 */ /* 0x000fe80003800200 */
[----:B------:R-:W-:Y:S05]  /*18d0*/  @P4 BRA `(.L_x_25) ;  /* 0x0000000000044947 */ /* 0x000fea0003800000 */
[----:B------:R-:W-:Y:S05]  /*18e0*/  BPT.TRAP 0x1 ;  /* 0x000000040000795c */ /* 0x000fea0000300000 */
.L_x_25:
[----:B------:R-:W-:Y:S05]  /*18f0*/  BSYNC.RECONVERGENT B0 ;  /* 0x0000000000007941 */ /* 0x000fea0003800200 */
.L_x_24:
[----:B------:R-:W-:Y:S02]  /*1900*/  UIADD3 UR6, UPT, UPT, UR17, 0x1, URZ ;  /* 0x0000000111067890 */ /* 0x000fe4000fffe0ff */
[----:B------:R-:W-:Y:S02]  /*1910*/  UIADD3 UR26, UP1, UPT, UR22, 0x80, URZ ;  /* 0x00000080161a7890 */ /* 0x000fe4000ff3e0ff */
[----:B------:R-:W-:Y:S02]  /*1920*/  UISETP.NE.AND UP0, UPT, UR6, 0xd, UPT ;  /* 0x0000000d0600788c */ /* 0x000fe4000bf05270 */
[----:B------:R-:W-:Y:S02]  /*1930*/  USHF.L.U32 UR34, UR16, 0x6, URZ ;  /* 0x0000000610227899 */ /* 0x000fe400080006ff */
[----:B------:R-:W-:Y:S02]  /*1940*/  USEL UR9, URZ, 0x1, UP0 ;  /* 0x00000001ff097887 */ /* 0x000fe40008000000 */
[----:B------:R-:W-:-:S02]  /*1950*/  USEL UR6, UR6, URZ, UP0 ;  /* 0x000000ff06067287 */ /* 0x000fc40008000000 */
[----:B------:R-:W-:Y:S02]  /*1960*/  UIADD3 UR20, UP0, UPT, UR22, 0x180, URZ ;  /* 0x0000018016147890 */ /* 0x000fe4000ff1e0ff */
[----:B------:R-:W-:Y:S01]  /*1970*/  ULEA UR8, UR6, UR4, 0x3 ;  /* 0x0000000406087291 */ /* 0x000fe2000f8e18ff */
[----:B------:R-:W-:Y:S01]  /*1980*/  LOP3.LUT R15, R15, UR9, RZ, 0x3c, !PT ;  /* 0x000000090f0f7c12 */ /* 0x000fe2000f8e3cff */
[----:B------:R-:W-:Y:S02]  /*1990*/  UIADD3.X UR27, UPT, UPT, URZ, UR23, URZ, UP1, !UPT ;  /* 0x00000017ff1b7290 */ /* 0x000fe40008ffe4ff */
[----:B------:R-:W-:Y:S01]  /*19a0*/  UIADD3.X UR21, UPT, UPT, URZ, UR23, URZ, UP0, !UPT ;  /* 0x00000017ff157290 */ /* 0x000fe200087fe4ff */
[----:B-1----:R-:W-:Y:S01]  /*19b0*/  SHF.L.U32 R2, R15, 0x1f, RZ ;  /* 0x0000001f0f027819 */ /* 0x002fe200000006ff */
[----:B------:R-:W-:Y:S01]  /*19c0*/  UMOV UR18, 0x0 ;  /* 0x0000000000127882 */ /* 0x000fe20000000000 */
[----:B------:R-:W-:Y:S01]  /*19d0*/  UMOV UR19, 0x10000000 ;  /* 0x1000000000137882 */ /* 0x000fe20000000000 */
[----:B------:R-:W-:Y:S01]  /*19e0*/  UMOV UR12, UR36 ;  /* 0x00000024000c7c82 */ /* 0x000fe20008000000 */
[----:B------:R1:W1:Y:S01]  /*19f0*/  SYNCS.PHASECHK.TRANS64.TRYWAIT P0, [UR8+0x68], R2 ;  /* 0x00006802ff0075a7 */ /* 0x0002620008001108 */
[----:B------:R-:W-:Y:S01]  /*1a00*/  ULEA UR8, UR17, UR4, 0xd ;  /* 0x0000000411087291 */ /* 0x000fe2000f8e68ff */
[----:B------:R-:W-:Y:S01]  /*1a10*/  UMOV UR9, UR33 ;  /* 0x0000002100097c82 */ /* 0x000fe20008000000 */
[----:B------:R-:W-:-:S02]  /*1a20*/  UMOV UR10, UR34 ;  /* 0x00000022000a7c82 */ /* 0x000fc40008000000 */
[----:B------:R-:W-:Y:S02]  /*1a30*/  UIADD3 UR32, UPT, UPT, UR8, 0x3400, URZ ;  /* 0x0000340008207890 */ /* 0x000fe4000fffe0ff */
[----:B------:R-:W-:Y:S02]  /*1a40*/  UIADD3 UR8, UPT, UPT, UR8, 0x1d400, URZ ;  /* 0x0001d40008087890 */ /* 0x000fe4000fffe0ff */
[----:B------:R-:W-:Y:S01]  /*1a50*/  UIADD3 UR16, UPT, UPT, UR16, 0x1, URZ ;  /* 0x0000000110107890 */ /* 0x000fe2000fffe0ff */
[----:B------:R-:W-:Y:S01]  /*1a60*/  UMOV UR24, UR5 ;  /* 0x0000000500187c82 */ /* 0x000fe20008000000 */
[----:B------:R-:W-:Y:S02]  /*1a70*/  UMOV UR17, UR6 ;  /* 0x0000000600117c82 */ /* 0x000fe40008000000 */
[----:B------:R-:W-:Y:S01]  /*1a80*/  UISETP.NE.AND UP0, UPT, UR16, UR5, UPT ;  /* 0x000000051000728c */ /* 0x000fe2000bf05270 */
[----:B------:R1:W-:Y:S02]  /*1a90*/  UTMALDG.3D [UR32], [UR26], desc[UR18] ;  /* 0x000012201a0075b4 */ /* 0x0003e40008011000 */
[----:B------:R1:W-:Y:S06]  /*1aa0*/  UTMALDG.3D [UR8], [UR20], desc[UR18] ;  /* 0x00001208140075b4 */ /* 0x0003ec0008011000 */
[----:B------:R-:W-:Y:S05]  /*1ab0*/  BRA.U UP0, `(.L_x_26) ;  /* 0xfffffffd00647547 */ /* 0x000fea000b83ffff */
.L_x_21:
[----:B-1----:R-:W-:Y:S01]  /*1ac0*/  ULEA UR8, UR6, UR4, 0x3 ;  /* 0x0000000406087291 */ /* 0x002fe2000f8e18ff */
[----:B------:R-:W-:Y:S01]  /*1ad0*/  SHF.L.U32 R2, R15, 0x1f, RZ ;  /* 0x0000001f0f027819 */ /* 0x000fe200000006ff */
[----:B------:R-:W-:Y:S01]  /*1ae0*/  @!P1 SYNCS.ARRIVE.TRANS64.A1T0 RZ, [UR4+0x108], RZ ;  /* 0x000108ffffff99a7 */ /* 0x000fe20008100004 */
[----:B------:R-:W-:-:S06]  /*1af0*/  UISETP.GT.AND UP0, UPT, UR15, UR14, UPT ;  /* 0x0000000e0f00728c */ /* 0x000fcc000bf04270 */
[----:B--2---:R1:W2:Y:S03]  /*1b00*/  SYNCS.PHASECHK.TRANS64.TRYWAIT P0, [UR8+0x68], R2 ;  /* 0x00006802ff0075a7 */ /* 0x0042a60008001108 */
[----:B------:R-:W-:Y:S05]  /*1b10*/  BRA.U !UP0, `(.L_x_27) ;  /* 0x0000000108a87547 */ /* 0x000fea000b800000 */
[----:B------:R-:W-:Y:S01]  /*1b20*/  UIADD3 UR21, UPT, UPT, UR7, UR24, URZ ;  /* 0x0000001807157290 */ /* 0x000fe2000fffe0ff */
[----:B------:R-:W-:-:S11]  /*1b30*/  UMOV UR25, UR6 ;  /* 0x0000000600197c82 */ /* 0x000fd60008000000 */
.L_x_32:
[----:B-1----:R-:W-:Y:S01]  /*1b40*/  ULEA UR17, UR25, UR4, 0x3 ;  /* 0x0000000419117291 */ /* 0x002fe2000f8e18ff */
[----:B--2---:R-:W-:Y:S01]  /*1b50*/  @!P5 MOV R3, 0x4000 ;  /* 0x000040000003d802 */ /* 0x004fe20000000f00 */
[----:B--2---:R-:W-:Y:S10]  /*1b60*/  @P0 BRA `(.L_x_28) ;  /* 0x00000000000c0947 */ /* 0x004ff40003800000 */
[----:B------:R-:W-:-:S04]  /*1b70*/  SHF.L.U32 R4, R15, 0x1f, RZ ;  /* 0x0000001f0f047819 */ /* 0x000fc800000006ff */
[----:B------:R-:W2:Y:S02]  /*1b80*/  SYNCS.PHASECHK.TRANS64.TRYWAIT P0, [UR17+0x68], R4 ;  /* 0x00006804ff0075a7 */ /* 0x000ea40008001111 */
[----:B--2---:R-:W-:Y:S05]  /*1b90*/  @!P0 BRA `(.L_x_29) ;  /* 0x0000005800348947 */ /* 0x004fea0003800000 */
.L_x_28:
[----:B------:R2:W-:Y:S01]  /*1ba0*/  @!P5 SYNCS.ARRIVE.TRANS64 RZ, [UR17], R3 ;  /* 0x00000003ffffd9a7 */ /* 0x0005e20008000011 */
[----:B------:R-:W-:Y:S04]  /*1bb0*/  BSSY.RECONVERGENT B0, `(.L_x_30) ;  /* 0x0000003000007945 */ /* 0x000fe80003800200 */
[----:B------:R-:W-:Y:S05]  /*1bc0*/  @P4 BRA `(.L_x_31) ;  /* 0x0000000000044947 */ /* 0x000fea0003800000 */
[----:B------:R-:W-:Y:S05]  /*1bd0*/  BPT.TRAP 0x1 ;  /* 0x000000040000795c */ /* 0x000fea0000300000 */
.L_x_31:
[----:B------:R-:W-:Y:S05]  /*1be0*/  BSYNC.RECONVERGENT B0 ;  /* 0x0000000000007941 */ /* 0x000fea0003800200 */
.L_x_30:
        /* <DEDUP_REMOVED lines=20> */
[----:B------:R-:W-:Y:S01]  /*1d30*/  UIADD3 UR8, UPT, UPT, UR8, 0x1d400, URZ ;  /* 0x0001d40008087890 */ /* 0x000fe2000fffe0ff */
[----:B------:R-:W-:Y:S01]  /*1d40*/  UMOV UR9, UR17 ;  /* 0x0000001100097c82 */ /* 0x000fe20008000000 */
[----:B------:R-:W-:Y:S01]  /*1d50*/  UMOV UR10, UR18 ;  /* 0x00000012000a7c82 */ /* 0x000fe20008000000 */
[----:B------:R-:W-:Y:S01]  /*1d60*/  UIADD3 UR24, UPT, UPT, UR24, 0x1, URZ ;  /* 0x0000000118187890 */ /* 0x000fe2000fffe0ff */
[----:B------:R-:W-:-:S03]  /*1d70*/  UMOV UR25, UR6 ;  /* 0x0000000600197c82 */ /* 0x000fc60008000000 */
[----:B------:R1:W-:Y:S01]  /*1d80*/  UTMALDG.3D [UR16], [UR30], desc[UR26] ;  /* 0x00001a101e0075b4 */ /* 0x0003e20008011000 */
[----:B------:R-:W-:Y:S01]  /*1d90*/  UISETP.NE.AND UP0, UPT, UR24, UR21, UPT ;  /* 0x000000151800728c */ /* 0x000fe2000bf05270 */
[----:B------:R1:W-:Y:S08]  /*1da0*/  UTMALDG.3D [UR8], [UR28], desc[UR26] ;  /* 0x00001a081c0075b4 */ /* 0x0003f00008011000 */
[----:B------:R-:W-:Y:S05]  /*1db0*/  BRA.U UP0, `(.L_x_32) ;  /* 0xfffffffd00607547 */ /* 0x000fea000b83ffff */
.L_x_27:
[C---:B-1----:R-:W-:Y:S01]  /*1dc0*/  LEA R2, R14.reuse, UR4, 0x3 ;  /* 0x000000040e027c11 */ /* 0x042fe2000f8e18ff */
[----:B------:R-:W-:Y:S01]  /*1dd0*/  NOP ;  /* 0x0000000000007918 */ /* 0x000fe20000000000 */
[----:B--2---:R-:W-:Y:S02]  /*1de0*/  SHF.L.U32 R3, R13, 0x1f, RZ ;  /* 0x0000001f0d037819 */ /* 0x004fe400000006ff */
[----:B------:R-:W-:Y:S02]  /*1df0*/  LEA R4, R14, UR4, 0x4 ;  /* 0x000000040e047c11 */ /* 0x000fe4000f8e20ff */
[----:B------:R-:W1:Y:S02]  /*1e00*/  SYNCS.PHASECHK.TRANS64.TRYWAIT P0, [R2+URZ+0x110], R3 ;  /* 0x00011003020075a7 */ /* 0x000e6400080011ff */
[----:B-1----:R-:W-:Y:S05]  /*1e10*/  @!P0 BRA `(.L_x_33) ;  /* 0x0000005400ac8947 */ /* 0x002fea0003800000 */
.L_x_128:
[----:B------:R-:W2:Y:S01]  /*1e20*/  LDS.128 R4, [R4+0x1a0] ;  /* 0x0001a00004047984 */ /* 0x000ea20000000c00 */
[----:B---3--:R-:W-:Y:S01]  /*1e30*/  ISETP.GE.AND P0, PT, R26, 0x1, PT ;  /* 0x000000011a00780c */ /* 0x008fe20003f06270 */
[----:B-1----:R-:W-:Y:S01]  /*1e40*/  VIADD R2, R2, 0x120 ;  /* 0x0000012002027836 */ /* 0x002fe20000000000 */
[----:B------:R-:W-:Y:S01]  /*1e50*/  @!PT LDS RZ, [RZ] ;  /* 0x00000000fffff984 */ /* 0x000fe20000000800 */
[----:B------:R-:W-:Y:S01]  /*1e60*/  @!PT LDS RZ, [RZ] ;  /* 0x00000000fffff984 */ /* 0x000fe20000000800 */
[----:B------:R-:W-:Y:S01]  /*1e70*/  @!PT LDS RZ, [RZ] ;  /* 0x00000000fffff984 */ /* 0x000fe20000000800 */
[----:B------:R-:W-:Y:S01]  /*1e80*/  @!PT LDS RZ, [RZ] ;  /* 0x00000000fffff984 */ /* 0x000fe20000000800 */
[----:B------:R1:W-:Y:S06]  /*1e90*/  MEMBAR.ALL.CTA ;  /* 0x0000000000007992 */ /* 0x0003ec0000008000 */
[----:B-1----:R-:W1:Y:S01]  /*1ea0*/  FENCE.VIEW.ASYNC.S ;  /* 0x00000000000073c6 */ /* 0x002e620000000000 */
[----:B------:R-:W-:-:S04]  /*1eb0*/  PRMT R2, RZ, 0x654, R2 ;  /* 0x00000654ff027816 */ /* 0x000fc80000000002 */
[----:B-1----:R1:W-:Y:S01]  /*1ec0*/  SYNCS.ARRIVE.TRANS64.RED.A1T0 RZ, [R2+URZ], RZ ;  /* 0x000000ff02ff79a7 */ /* 0x0023e200081004ff */
[----:B--2---:R-:W-:-:S13]  /*1ed0*/  LOP3.LUT P2, RZ, R6, 0x1, RZ, 0xc0, !PT ;  /* 0x0000000106ff7812 */ /* 0x004fda000784c0ff */
[----:B------:R-:W-:Y:S01]  /*1ee0*/  @P2 SHF.R.U32.HI R3, RZ, 0x10, R5 ;  /* 0x00000010ff032819 */ /* 0x000fe20000011605 */
[----:B------:R-:W-:Y:S01]  /*1ef0*/  VOTEU.ANY UP0, P2 ;  /* 0x0000000000ff7886 */ /* 0x000fe20001000100 */
[----:B------:R-:W-:Y:S02]  /*1f00*/  @P2 MOV R10, R4 ;  /* 0x00000004000a2202 */ /* 0x000fe40000000f00 */
[----:B------:R-:W-:Y:S02]  /*1f10*/  @P2 R2UR.BROADCAST UR8, R3 ;  /* 0x00000000030822ca */ /* 0x000fe400008e0000 */
[----:B------:R-:W-:-:S11]  /*1f20*/  @P2 LOP3.LUT R9, R5, 0xffff, RZ, 0xc0, !PT ;  /* 0x0000ffff05092812 */ /* 0x000fd600078ec0ff */
[----:B------:R-:W-:Y:S01]  /*1f30*/  @UP0 UMOV UR36, UR8 ;  /* 0x0000000800240c82 */ /* 0x000fe20008000000 */
[----:B-1----:R-:W-:Y:S05]  /*1f40*/  @!P0 BRA `(.L_x_34) ;  /* 0x0000000000b88947 */ /* 0x002fea0003800000 */
[----:B------:R-:W4:Y:S01]  /*1f50*/  LDC.64 R4, c[0x0][0xb18] ;  /* 0x0002c600ff047b82 */ /* 0x000f220000000a00 */
[----:B------:R-:W-:-:S07]  /*1f60*/  ISETP.NE.AND P3, PT, R26, 0x1, PT ;  /* 0x000000011a00780c */ /* 0x000fce0003f65270 */
[----:B------:R-:W1:Y:S08]  /*1f70*/  LDC.64 R6, c[0x0][0xb10] ;  /* 0x0002c400ff067b82 */ /* 0x000e700000000a00 */
[----:B------:R-:W2:Y:S08]  /*1f80*/  LDC R16, c[0x0][0xb20] ;  /* 0x0002c800ff107b82 */ /* 0x000eb00000000800 */
[----:B------:R-:W3:Y:S01]  /*1f90*/  LDC R17, c[0x0][0xb0c] ;  /* 0x0002c300ff117b82 */ /* 0x000ee20000000800 */
[----:B----4-:R-:W-:Y:S01]  /*1fa0*/  IMAD.HI.U32 R19, R0, R5, RZ ;  /* 0x0000000500137227 */ /* 0x010fe200078e00ff */
[----:B------:R-:W-:-:S03]  /*1fb0*/  ISETP.NE.AND P0, PT, R4, 0x1, PT ;  /* 0x000000010400780c */ /* 0x000fc60003f05270 */
[----:B------:R-:W-:-:S03]  /*1fc0*/  IMAD.HI.U32 R5, R9, R5, RZ ;  /* 0x0000000509057227 */ /* 0x000fc600078e00ff */
[----:B------:R-:W4:Y:S01]  /*1fd0*/  LDC.64 R2, c[0x0][0xb28] ;  /* 0x0002ca00ff027b82 */ /* 0x000f220000000a00 */
[----:B-1----:R-:W-:-:S04]  /*1fe0*/  IMAD.HI.U32 R20, R8, R6, RZ ;  /* 0x0000000608147227 */ /* 0x002fc800078e00ff */
[----:B------:R-:W-:Y:S01]  /*1ff0*/  IMAD.HI.U32 R21, R10, R6, RZ ;  /* 0x000000060a157227 */ /* 0x000fe200078e00ff */
[----:B------:R-:W-:Y:S02]  /*2000*/  SHF.R.U32.HI R20, RZ, R7, R20 ;  /* 0x00000007ff147219 */ /* 0x000fe40000011614 */
[-C--:B--2---:R-:W-:Y:S02]  /*2010*/  SHF.R.U32.HI R19, RZ, R16.reuse, R19 ;  /* 0x00000010ff137219 */ /* 0x084fe40000011613 */
[----:B------:R-:W-:Y:S02]  /*2020*/  SHF.R.U32.HI R5, RZ, R16, R5 ;  /* 0x00000010ff057219 */ /* 0x000fe40000011605 */
[----:B------:R-:W-:Y:S02]  /*2030*/  SEL R19, R0, R19, !P0 ;  /* 0x0000001300137207 */ /* 0x000fe40004000000 */
[----:B------:R-:W-:Y:S02]  /*2040*/  SHF.R.U32.HI R21, RZ, R7, R21 ;  /* 0x00000007ff157219 */ /* 0x000fe40000011615 */
[----:B---3--:R-:W-:-:S02]  /*2050*/  ISETP.NE.AND P1, PT, R17, 0x1, PT ;  /* 0x000000011100780c */ /* 0x008fc40003f25270 */
[----:B------:R-:W-:Y:S02]  /*2060*/  SEL R5, R9, R5, !P0 ;  /* 0x0000000509057207 */ /* 0x000fe40004000000 */
[----:B------:R-:W-:Y:S02]  /*2070*/  SEL R20, R8, R20, !P1 ;  /* 0x0000001408147207 */ /* 0x000fe40004800000 */
[----:B------:R-:W-:Y:S01]  /*2080*/  SEL R21, R10, R21, !P1 ;  /* 0x000000150a157207 */ /* 0x000fe20004800000 */
[----:B----4-:R-:W-:-:S04]  /*2090*/  IMAD.HI.U32 R18, R19, R2, RZ ;  /* 0x0000000213127227 */ /* 0x010fc800078e00ff */
        /* <DEDUP_REMOVED lines=10> */
[----:B------:R-:W-:-:S04]  /*2140*/  @!P0 IMAD.HI.U32 R7, R21, R2, RZ ;  /* 0x0000000215078227 */ /* 0x000fc800078e00ff */
[----:B------:R-:W-:Y:S01]  /*2150*/  IMAD.MOV R2, RZ, RZ, -R6 ;  /* 0x000000ffff027224 */ /* 0x000fe200078e0a06 */
[----:B------:R-:W-:Y:S02]  /*2160*/  @!P0 SHF.R.U32.HI R3, RZ, R3, R7 ;  /* 0x00000003ff038219 */ /* 0x000fe40000011607 */
[----:B------:R-:W-:Y:S01]  /*2170*/  IADD3 R7, PT, PT, -R5, RZ, RZ ;  /* 0x000000ff05077210 */ /* 0x000fe20007ffe1ff */
[----:B------:R-:W-:Y:S01]  /*2180*/  IMAD R2, R26, R2, R5 ;  /* 0x000000021a027224 */ /* 0x000fe200078e0205 */
        /* <DEDUP_REMOVED lines=10> */
.L_x_34:
[----:B------:R-:W1:Y:S02]  /*2230*/  LDCU UR8, c[0x0][0xb30] ;  /* 0x00016600ff0877ac */ /* 0x000e640008000800 */
[----:B-1----:R-:W-:-:S09]  /*2240*/  UISETP.NE.AND UP0, UPT, UR8, 0x1, UPT ;  /* 0x000000010800788c */ /* 0x002fd2000bf05270 */
[----:B------:R-:W-:Y:S05]  /*2250*/  BRA.U UP0, `(.L_x_35) ;  /* 0x0000000100407547 */ /* 0x000fea000b800000 */
[----:B------:R-:W1:Y:S08]  /*2260*/  LDC.64 R4, c[0x0][0xb10] ;  /* 0x0002c400ff047b82 */ /* 0x000e700000000a00 */
[----:B------:R-:W2:Y:S08]  /*2270*/  LDC.64 R2, c[0x0][0xb18] ;  /* 0x0002c600ff027b82 */ /* 0x000eb00000000a00 */
[----:B------:R-:W3:Y:S08]  /*2280*/  LDC R6, c[0x0][0xb20] ;  /* 0x0002c800ff067b82 */ /* 0x000ef00000000800 */
[----:B------:R-:W4:Y:S01]  /*2290*/  LDC R7, c[0x0][0xb0c] ;  /* 0x0002c300ff077b82 */ /* 0x000f220000000800 */
[----:B-1----:R-:W-:-:S05]  /*22a0*/  IMAD.HI.U32 R4, R10, R4, RZ ;  /* 0x000000040a047227 */ /* 0x002fca00078e00ff */
[----:B------:R-:W-:Y:S01]  /*22b0*/  SHF.R.U32.HI R4, RZ, R5, R4 ;  /* 0x00000005ff047219 */ /* 0x000fe20000011604 */
[----:B--2---:R-:W-:Y:S01]  /*22c0*/  IMAD.HI.U32 R3, R9, R3, RZ ;  /* 0x0000000309037227 */ /* 0x004fe200078e00ff */
[----:B------:R-:W-:-:S04]  /*22d0*/  ISETP.NE.AND P0, PT, R2, 0x1, PT ;  /* 0x000000010200780c */ /* 0x000fc80003f05270 */
[----:B---3--:R-:W-:-:S04]  /*22e0*/  SHF.R.U32.HI R3, RZ, R6, R3 ;  /* 0x00000006ff037219 */ /* 0x008fc80000011603 */
[----:B------:R-:W-:Y:S02]  /*22f0*/  SEL R3, R9, R3, !P0 ;  /* 0x0000000309037207 */ /* 0x000fe40004000000 */
[----:B----4-:R-:W-:-:S04]  /*2300*/  ISETP.NE.AND P1, PT, R7, 0x1, PT ;  /* 0x000000010700780c */ /* 0x010fc80003f25270 */
[----:B------:R-:W-:-:S05]  /*2310*/  SEL R4, R10, R4, !P1 ;  /* 0x000000040a047207 */ /* 0x000fca0004800000 */
[----:B------:R-:W-:Y:S02]  /*2320*/  IMAD.IADD R5, R3, 0x1, -R4 ;  /* 0x0000000103057824 */ /* 0x000fe400078e0a04 */
[----:B------:R-:W-:Y:S02]  /*2330*/  IMAD.IADD R3, R4, 0x1, -R3 ;  /* 0x0000000104037824 */ /* 0x000fe400078e0a03 */
[----:B------:R-:W-:Y:S02]  /*2340*/  IMAD R10, R5, R7, R10 ;  /* 0x00000007050a7224 */ /* 0x000fe400078e020a */
[----:B------:R-:W-:-:S07]  /*2350*/  IMAD R9, R3, R2, R9 ;  /* 0x0000000203097224 */ /* 0x000fce00078e0209 */
.L_x_35:
[----:B------:R-:W-:Y:S01]  /*2360*/  VIADD R14, R14, 0x1 ;  /* 0x000000010e0e7836 */ /* 0x000fe20000000000 */
[----:B------:R-:W-:Y:S01]  /*2370*/  PLOP3.LUT P1, PT, PT, PT, PT, 0x80, 0x8 ;  /* 0x000000000008781c */ /* 0x000fe20003f2f070 */
[----:B------:R-:W-:Y:S02]  /*2380*/  IMAD.IADD R21, R10, 0x1, R59 ;  /* 0x000000010a157824 */ /* 0x000fe400078e023b */
[----:B------:R-:W-:Y:S01]  /*2390*/  IMAD.IADD R20, R9, 0x1, R58 ;  /* 0x0000000109147824 */ /* 0x000fe200078e023a */
[----:B------:R-:W-:-:S04]  /*23a0*/  ISETP.NE.AND P0, PT, R14, 0x2, PT ;  /* 0x000000020e00780c */ /* 0x000fc80003f05270 */
[----:B------:R-:W-:Y:S02]  /*23b0*/  SEL R2, RZ, 0x1, P0 ;  /* 0x00000001ff027807 */ /* 0x000fe40000000000 */
[----:B------:R-:W-:Y:S02]  /*23c0*/  SEL R14, R14, RZ, P0 ;  /* 0x000000ff0e0e7207 */ /* 0x000fe40000000000 */
[----:B------:R-:W-:Y:S01]  /*23d0*/  LOP3.LUT R13, R13, R2, RZ, 0x3c, !PT ;  /* 0x000000020d0d7212 */ /* 0x000fe200078e3cff */
[----:B------:R-:W-:Y:S06]  /*23e0*/  @P2 BRA `(.L_x_36) ;  /* 0xfffffff000a02947 */ /* 0x000fec000383ffff */
[----:B------:R-:W-:Y:S01]  /*23f0*/  UIADD3 UR4, UPT, UPT, UR4, 0x68, URZ ;  /* 0x0000006804047890 */ /* 0x000fe2000fffe0ff */
[----:B------:R-:W-:-:S03]  /*2400*/  SHF.L.U32 R2, R15, 0x1f, RZ ;  /* 0x0000001f0f027819 */ /* 0x000fc600000006ff */
[----:B------:R-:W-:-:S09]  /*2410*/  ULEA UR5, UR6, UR4, 0x3 ;  /* 0x0000000406057291 */ /* 0x000fd2000f8e18ff */
[----:B------:R-:W1:Y:S02]  /*2420*/  SYNCS.PHASECHK.TRANS64.TRYWAIT P0, [UR5], R2 ;  /* 0x00000002ff0075a7 */ /* 0x000e640008001105 */
[----:B-1----:R-:W-:Y:S05]  /*2430*/  @!P0 BRA `(.L_x_37) ;  /* 0x0000005000388947 */ /* 0x002fea0003800000 */
.L_x_130:
[----:B------:R-:W-:-:S04]  /*2440*/  UIADD3 UR6, UPT, UPT, UR6, 0x1, URZ ;  /* 0x0000000106067890 */ /* 0x000fc8000fffe0ff */
[----:B------:R-:W-:-:S04]  /*2450*/  UISETP.NE.AND UP0, UPT, UR6, 0xd, UPT ;  /* 0x0000000d0600788c */ /* 0x000fc8000bf05270 */
[----:B------:R-:W-:Y:S02]  /*2460*/  USEL UR7, URZ, 0x1, UP0 ;  /* 0x00000001ff077887 */ /* 0x000fe40008000000 */
[----:B------:R-:W-:-:S04]  /*2470*/  USEL UR6, UR6, URZ, UP0 ;  /* 0x000000ff06067287 */ /* 0x000fc80008000000 */
[----:B------:R-:W-:Y:S01]  /*2480*/  ULEA UR5, UR6, UR4, 0x3 ;  /* 0x0000000406057291 */ /* 0x000fe2000f8e18ff */
[----:B-1----:R-:W-:-:S04]  /*2490*/  LOP3.LUT R2, R15, UR7, RZ, 0x3c, !PT ;  /* 0x000000070f027c12 */ /* 0x002fc8000f8e3cff */
[----:B------:R-:W-:-:S04]  /*24a0*/  SHF.L.U32 R3, R2, 0x1f, RZ ;  /* 0x0000001f02037819 */ /* 0x000fc800000006ff */
[----:B------:R-:W1:Y:S02]  /*24b0*/  SYNCS.PHASECHK.TRANS64.TRYWAIT P0, [UR5], R3 ;  /* 0x00000003ff0075a7 */ /* 0x000e640008001105 */
[----:B-1----:R-:W-:Y:S05]  /*24c0*/  @!P0 BRA `(.L_x_38) ;  /* 0x00000050002c8947 */ /* 0x002fea0003800000 */
.L_x_132:
[----:B------:R-:W-:-:S04]  /*24d0*/  UIADD3 UR6, UPT, UPT, UR6, 0x1, URZ ;  /* 0x0000000106067890 */ /* 0x000fc8000fffe0ff */
[----:B------:R-:W-:-:S04]  /*24e0*/  UISETP.NE.AND UP0, UPT, UR6, 0xd, UPT ;  /* 0x0000000d0600788c */ /* 0x000fc8000bf05270 */
[----:B------:R-:W-:Y:S02]  /*24f0*/  USEL UR7, URZ, 0x1, UP0 ;  /* 0x00000001ff077887 */ /* 0x000fe40008000000 */
[----:B------:R-:W-:-:S04]  /*2500*/  USEL UR6, UR6, URZ, UP0 ;  /* 0x000000ff06067287 */ /* 0x000fc80008000000 */
[----:B------:R-:W-:Y:S01]  /*2510*/  ULEA UR5, UR6, UR4, 0x3 ;  /* 0x0000000406057291 */ /* 0x000fe2000f8e18ff */
[----:B------:R-:W-:-:S04]  /*2520*/  LOP3.LUT R2, R2, UR7, RZ, 0x3c, !PT ;  /* 0x0000000702027c12 */ /* 0x000fc8000f8e3cff */
[----:B-1----:R-:W-:-:S04]  /*2530*/  SHF.L.U32 R3, R2, 0x1f, RZ ;  /* 0x0000001f02037819 */ /* 0x002fc800000006ff */
[----:B------:R-:W1:Y:S02]  /*2540*/  SYNCS.PHASECHK.TRANS64.TRYWAIT P0, [UR5], R3 ;  /* 0x00000003ff0075a7 */ /* 0x000e640008001105 */
[----:B-1----:R-:W-:Y:S05]  /*2550*/  @!P0 BRA `(.L_x_39) ;  /* 0x0000005000208947 */ /* 0x002fea0003800000 */
.L_x_134:
        /* <DEDUP_REMOVED lines=9> */
.L_x_136:
        /* <DEDUP_REMOVED lines=9> */
.L_x_138:
        /* <DEDUP_REMOVED lines=9> */
.L_x_140:
        /* <DEDUP_REMOVED lines=9> */
.L_x_142:
        /* <DEDUP_REMOVED lines=9> */
.L_x_144:
        /* <DEDUP_REMOVED lines=9> */
.L_x_146:
        /* <DEDUP_REMOVED lines=9> */
.L_x_148:
        /* <DEDUP_REMOVED lines=9> */
.L_x_150:
        /* <DEDUP_REMOVED lines=9> */
.L_x_152:
[----:B------:R-:W-:-:S04]  /*2a70*/  UIADD3 UR6, UPT, UPT, UR6, 0x1, URZ ;  /* 0x0000000106067890 */ /* 0x000fc8000fffe0ff */
[----:B------:R-:W-:-:S04]  /*2a80*/  UISETP.NE.AND UP0, UPT, UR6, 0xd, UPT ;  /* 0x0000000d0600788c */ /* 0x000fc8000bf05270 */
[----:B------:R-:W-:Y:S02]  /*2a90*/  USEL UR5, URZ, 0x1, UP0 ;  /* 0x00000001ff057887 */ /* 0x000fe40008000000 */
[----:B------:R-:W-:-:S04]  /*2aa0*/  USEL UR6, UR6, URZ, UP0 ;  /* 0x000000ff06067287 */ /* 0x000fc80008000000 */
[----:B------:R-:W-:Y:S01]  /*2ab0*/  ULEA UR6, UR6, UR4, 0x3 ;  /* 0x0000000406067291 */ /* 0x000fe2000f8e18ff */
[----:B------:R-:W-:-:S04]  /*2ac0*/  LOP3.LUT R2, R2, UR5, RZ, 0x3c, !PT ;  /* 0x0000000502027c12 */ /* 0x000fc8000f8e3cff */
[----:B------:R-:W-:Y:S01]  /*2ad0*/  SHF.L.U32 R2, R2, 0x1f, RZ ;  /* 0x0000001f02027819 */ /* 0x000fe200000006ff */
[----:B-1--4-:R-:W-:-:S07]  /*2ae0*/  IMAD.U32 R0, RZ, RZ, UR6 ;  /* 0x00000006ff007e24 */ /* 0x012fce000f8e00ff */
.L_x_49:
[----:B-1----:R1:W2:Y:S02]  /*2af0*/  SYNCS.PHASECHK.TRANS64.TRYWAIT P0, [R0+URZ], R2 ;  /* 0x00000002000075a7 */ /* 0x0022a400080011ff */
[----:B--2---:R-:W-:Y:S05]  /*2b00*/  @!P0 NANOSLEEP.SYNCS 0x989680 ;  /* 0x009896800000895d */ /* 0x004fea0003900000 */
[----:B------:R-:W2:Y:S02]  /*2b10*/  @!P0 SYNCS.PHASECHK.TRANS64 P0, [R0+URZ], R2 ;  /* 0x00000002000085a7 */ /* 0x000ea400080010ff */
[----:B--2---:R-:W-:Y:S05]  /*2b20*/  @P0 EXIT ;  /* 0x000000000000094d */ /* 0x004fea0003800000 */
[----:B------:R-:W-:Y:S05]  /*2b30*/  BRA `(.L_x_49) ;  /* 0xfffffffc00ec7947 */ /* 0x000fea000383ffff */
.L_x_18:
[----:B------:R-:W-:-:S04]  /*2b40*/  UISETP.NE.AND UP1, UPT, UR37, URZ, UPT ;  /* 0x000000ff2500728c */ /* 0x000fc8000bf25270 */
[----:B------:R-:W-:-:S09]  /*2b50*/  UISETP.NE.OR UP1, UPT, UR8, 0x1, UP1 ;  /* 0x000000010800788c */ /* 0x000fd20008f25670 */
[----:B------:R-:W-:Y:S05]  /*2b60*/  BRA.U UP1, `(.L_x_50) ;  /* 0x0000000501487547 */ /* 0x000fea000b800000 */
[----:B------:R-:W-:Y:S01]  /*2b70*/  ISETP.NE.AND P2, PT, R2, RZ, PT ;  /* 0x000000ff0200720c */ /* 0x000fe20003f45270 */
[----:B------:R-:W-:Y:S01]  /*2b80*/  IMAD.MOV.U32 R12, RZ, RZ, 0x1 ;  /* 0x00000001ff0c7424 */ /* 0x000fe200078e00ff */
[----:B------:R-:W-:Y:S02]  /*2b90*/  CS2R R10, SRZ ;  /* 0x00000000000a7805 */ /* 0x000fe4000001ff00 */
[----:B------:R-:W-:Y:S01]  /*2ba0*/  CS2R R8, SRZ ;  /* 0x0000000000087805 */ /* 0x000fe2000001ff00 */
[----:B------:R-:W-:Y:S01]  /*2bb0*/  UMOV UR4, 0x400 ;  /* 0x0000040000047882 */ /* 0x000fe20000000000 */
[----:B------:R-:W-:Y:S01]  /*2bc0*/  UMOV UR6, URZ ;  /* 0x000000ff00067c82 */ /* 0x000fe20008000000 */
[----:B------:R-:W-:-:S12]  /*2bd0*/  ULEA UR37, UR37, UR4, 0x18 ;  /* 0x0000000425257291 */ /* 0x000fd8000f8ec0ff */
.L_x_54:
[----:B------:R-:W-:Y:S02]  /*2be0*/  LEA R0, R8, UR37, 0x3 ;  /* 0x0000002508007c11 */ /* 0x000fe4000f8e18ff */
[----:B------:R-:W-:-:S03]  /*2bf0*/  SHF.L.U32 R4, R9, 0x1f, RZ ;  /* 0x0000001f09047819 */ /* 0x000fc600000006ff */
[----:B------:R-:W-:Y:S01]  /*2c00*/  VIADD R5, R0, 0x180 ;  /* 0x0000018000057836 */ /* 0x000fe20000000000 */
[----:B------:R-:W1:Y:S02]  /*2c10*/  SYNCS.PHASECHK.TRANS64.TRYWAIT P0, [R0+URZ+0x170], R4 ;  /* 0x00017004000075a7 */ /* 0x000e6400080011ff */
[----:B-1----:R-:W-:Y:S05]  /*2c20*/  @!P0 BRA `(.L_x_51) ;  /* 0x0000004c005c8947 */ /* 0x002fea0003800000 */
.L_x_153:
[----:B------:R-:W-:Y:S01]  /*2c30*/  ULEA UR5, UR6, UR37, 0x3 ;  /* 0x0000002506057291 */ /* 0x000fe2000f8e18ff */
[----:B-1----:R-:W-:Y:S01]  /*2c40*/  PRMT R0, RZ, 0x654, R5 ;  /* 0x00000654ff007816 */ /* 0x002fe20000000005 */
[----:B------:R-:W-:Y:S01]  /*2c50*/  @!P2 IMAD.MOV.U32 R4, RZ, RZ, 0x10 ;  /* 0x00000010ff04a424 */ /* 0x000fe200078e00ff */
[----:B------:R-:W-:Y:S01]  /*2c60*/  SHF.L.U32 R5, R12, 0x1f, RZ ;  /* 0x0000001f0c057819 */ /* 0x000fe200000006ff */
[----:B------:R-:W-:Y:S01]  /*2c70*/  UIADD3 UR4, UPT, UPT, UR5, 0x110, URZ ;  /* 0x0000011005047890 */ /* 0x000fe2000fffe0ff */
[----:B------:R1:W-:Y:S05]  /*2c80*/  SYNCS.ARRIVE.TRANS64.RED.A1T0 RZ, [R0+URZ], RZ ;  /* 0x000000ff00ff79a7 */ /* 0x0003ea00081004ff */
[----:B------:R-:W-:Y:S01]  /*2c90*/  IMAD.U32 R6, RZ, RZ, UR4 ;  /* 0x00000004ff067e24 */ /* 0x000fe2000f8e00ff */
[----:B------:R-:W2:Y:S04]  /*2ca0*/  SYNCS.PHASECHK.TRANS64.TRYWAIT P0, [UR5+0x120], R5 ;  /* 0x00012005ff0075a7 */ /* 0x000ea80008001105 */
[----:B------:R-:W-:Y:S01]  /*2cb0*/  PRMT R6, R2, 0x654, R6 ;  /* 0x0000065402067816 */ /* 0x000fe20000000006 */
[----:B-12---:R-:W-:Y:S06]  /*2cc0*/  @!P0 BRA `(.L_x_52) ;  /* 0x0000004c00488947 */ /* 0x006fec0003800000 */
.L_x_155:
[----:B------:R-:W-:Y:S01]  /*2cd0*/  ULEA UR4, UR6, UR37, 0x4 ;  /* 0x0000002506047291 */ /* 0x000fe2000f8e20ff */
[----:B------:R-:W-:Y:S01]  /*2ce0*/  SEL R3, R6, R3, !P2 ;  /* 0x0000000306037207 */ /* 0x000fe20005000000 */
[----:B------:R-:W-:Y:S01]  /*2cf0*/  UIADD3 UR5, UPT, UPT, UR5, 0x110, URZ ;  /* 0x0000011005057890 */ /* 0x000fe2000fffe0ff */
[----:B-1----:R-:W-:Y:S01]  /*2d00*/  LEA R0, R11, UR37, 0x3 ;  /* 0x000000250b007c11 */ /* 0x002fe2000f8e18ff */
[----:B------:R-:W-:Y:S01]  /*2d10*/  UIADD3 UR4, UPT, UPT, UR4, 0x1a0, URZ ;  /* 0x000001a004047890 */ /* 0x000fe2000fffe0ff */
[----:B------:R1:W-:Y:S01]  /*2d20*/  @!P2 SYNCS.ARRIVE.TRANS64.RED RZ, [R3+URZ], R4 ;  /* 0x0000000403ffa9a7 */ /* 0x0003e200080004ff */
[----:B------:R-:W-:Y:S01]  /*2d30*/  UIADD3 UR6, UPT, UPT, UR6, 0x1, URZ ;  /* 0x0000000106067890 */ /* 0x000fe2000fffe0ff */
[----:B------:R-:W-:-:S03]  /*2d40*/  VIADD R8, R8, 0x1 ;  /* 0x0000000108087836 */ /* 0x000fc60000000000 */
[----:B------:R-:W-:Y:S02]  /*2d50*/  UISETP.NE.AND UP0, UPT, UR6, 0x2, UPT ;  /* 0x000000020600788c */ /* 0x000fe4000bf05270 */
[----:B------:R-:W-:Y:S01]  /*2d60*/  ISETP.NE.AND P0, PT, R8, 0x2, PT ;  /* 0x000000020800780c */ /* 0x000fe20003f05270 */
[----:B------:R-:W-:Y:S06]  /*2d70*/  UGETNEXTWORKID.BROADCAST [UR4], [UR5] ;  /* 0x00000000040073ca */ /* 0x000fec0008000100 */
[----:B------:R-:W-:Y:S02]  /*2d80*/  USEL UR4, URZ, 0x1, UP0 ;  /* 0x00000001ff047887 */ /* 0x000fe40008000000 */
[----:B------:R-:W-:-:S04]  /*2d90*/  USEL UR6, UR6, URZ, UP0 ;  /* 0x000000ff06067287 */ /* 0x000fc80008000000 */
[----:B------:R-:W-:Y:S02]  /*2da0*/  LOP3.LUT R12, R12, UR4, RZ, 0x3c, !PT ;  /* 0x000000040c0c7c12 */ /* 0x000fe4000f8e3cff */
[----:B-1----:R-:W-:-:S04]  /*2db0*/  SHF.L.U32 R4, R10, 0x1f, RZ ;  /* 0x0000001f0a047819 */ /* 0x002fc800000006ff */
[----:B------:R-:W1:Y:S02]  /*2dc0*/  SYNCS.PHASECHK.TRANS64.TRYWAIT P1, [R0+URZ+0x110], R4 ;  /* 0x00011004000075a7 */ /* 0x000e6400080211ff */
[----:B-1----:R-:W-:Y:S05]  /*2dd0*/  @!P1 BRA `(.L_x_53) ;  /* 0x0000004c001c9947 */ /* 0x002fea0003800000 */
.L_x_156:
[C---:B-1----:R-:W-:Y:S01]  /*2de0*/  LEA R4, R11.reuse, UR37, 0x4 ;  /* 0x000000250b047c11 */ /* 0x042fe2000f8e20ff */
[----:B------:R-:W-:Y:S01]  /*2df0*/  VIADD R0, R0, 0x120 ;  /* 0x0000012000007836 */ /* 0x000fe20000000000 */
[----:B------:R-:W-:Y:S01]  /*2e00*/  SEL R8, R8, RZ, P0 ;  /* 0x000000ff08087207 */ /* 0x000fe20000000000 */
[----:B------:R-:W-:-:S03]  /*2e10*/  VIADD R11, R11, 0x1 ;  /* 0x000000010b0b7836 */ /* 0x000fc60000000000 */
[----:B------:R-:W1:Y:S01]  /*2e20*/  LDS.128 R4, [R4+0x1a0] ;  /* 0x0001a00004047984 */ /* 0x000e620000000c00 */
[----:B------:R-:W-:Y:S02]  /*2e30*/  PRMT R0, RZ, 0x654, R0 ;  /* 0x00000654ff007816 */ /* 0x000fe40000000000 */
[C---:B------:R-:W-:Y:S01]  /*2e40*/  ISETP.NE.AND P1, PT, R11.reuse, 0x2, PT ;  /* 0x000000020b00780c */ /* 0x040fe20003f25270 */
[----:B------:R-:W-:Y:S01]  /*2e50*/  @!PT LDS RZ, [RZ] ;  /* 0x00000000fffff984 */ /* 0x000fe20000000800 */
[----:B------:R-:W-:Y:S01]  /*2e60*/  @!PT LDS RZ, [RZ] ;  /* 0x00000000fffff984 */ /* 0x000fe20000000800 */
[----:B------:R-:W-:Y:S01]  /*2e70*/  @!PT LDS RZ, [RZ] ;  /* 0x00000000fffff984 */ /* 0x000fe20000000800 */
[----:B------:R-:W-:Y:S01]  /*2e80*/  @!PT LDS RZ, [RZ] ;  /* 0x00000000fffff984 */ /* 0x000fe20000000800 */
[----:B------:R2:W-:Y:S06]  /*2e90*/  MEMBAR.ALL.CTA ;  /* 0x0000000000007992 */ /* 0x0005ec0000008000 */
[----:B--2---:R-:W2:Y:S01]  /*2ea0*/  FENCE.VIEW.ASYNC.S ;  /* 0x00000000000073c6 */ /* 0x004ea20000000000 */
[----:B------:R-:W-:Y:S01]  /*2eb0*/  SEL R11, R11, RZ, P1 ;  /* 0x000000ff0b0b7207 */ /* 0x000fe20000800000 */
[----:B--2---:R2:W-:Y:S01]  /*2ec0*/  SYNCS.ARRIVE.TRANS64.RED.A1T0 RZ, [R0+URZ], RZ ;  /* 0x000000ff00ff79a7 */ /* 0x0045e200081004ff */
[----:B-1----:R-:W-:-:S02]  /*2ed0*/  LOP3.LUT P3, RZ, R6, 0x1, RZ, 0xc0, !PT ;  /* 0x0000000106ff7812 */ /* 0x002fc4000786c0ff */
[----:B------:R-:W-:-:S04]  /*2ee0*/  SEL R4, RZ, 0x1, P1 ;  /* 0x00000001ff047807 */ /* 0x000fc80000800000 */
[----:B------:R-:W-:Y:S02]  /*2ef0*/  LOP3.LUT R10, R10, R4, RZ, 0x3c, !PT ;  /* 0x000000040a0a7212 */ /* 0x000fe400078e3cff */
[----:B--2---:R-:W-:-:S04]  /*2f00*/  SEL R0, RZ, 0x1, P0 ;  /* 0x00000001ff007807 */ /* 0x004fc80000000000 */
[----:B------:R-:W-:Y:S01]  /*2f10*/  LOP3.LUT R9, R9, R0, RZ, 0x3c, !PT ;  /* 0x0000000009097212 */ /* 0x000fe200078e3cff */
[----:B------:R-:W-:Y:S06]  /*2f20*/  @P3 BRA `(.L_x_54) ;  /* 0xfffffffc002c3947 */ /* 0x000fec000383ffff */
[----:B------:R-:W-:Y:S01]  /*2f30*/  ULEA UR5, UR6, UR37, 0x3 ;  /* 0x0000002506057291 */ /* 0x000fe2000f8e18ff */
[----:B------:R-:W-:-:S08]  /*2f40*/  SHF.L.U32 R2, R12, 0x1f, RZ ;  /* 0x0000001f0c027819 */ /* 0x000fd000000006ff */
[----:B------:R-:W1:Y:S02]  /*2f50*/  SYNCS.PHASECHK.TRANS64 P0, [UR5+0x120], R2 ;  /* 0x00012002ff0075a7 */ /* 0x000e640008001005 */
[----:B-1----:R-:W-:Y:S05]  /*2f60*/  @P0 BRA `(.L_x_55) ;  /* 0x0000000000080947 */ /* 0x002fea0003800000 */
[----:B------:R-:W1:Y:S02]  /*2f70*/  SYNCS.PHASECHK.TRANS64.TRYWAIT P0, [UR5+0x120], R2 ;  /* 0x00012002ff0075a7 */ /* 0x000e640008001105 */
[----:B-1----:R-:W-:Y:S05]  /*2f80*/  @!P0 BRA `(.L_x_56) ;  /* 0x0000004800c48947 */ /* 0x002fea0003800000 */
.L_x_55:
[----:B------:R-:W-:-:S04]  /*2f90*/  UIADD3 UR4, UPT, UPT, UR6, 0x1, URZ ;  /* 0x0000000106047890 */ /* 0x000fc8000fffe0ff */
[----:B------:R-:W-:-:S04]  /*2fa0*/  UISETP.NE.AND UP0, UPT, UR4, 0x2, UPT ;  /* 0x000000020400788c */ /* 0x000fc8000bf05270 */
[----:B------:R-:W-:Y:S02]  /*2fb0*/  USEL UR7, URZ, 0x1, UP0 ;  /* 0x00000001ff077887 */ /* 0x000fe40008000000 */
[----:B------:R-:W-:-:S04]  /*2fc0*/  USEL UR4, UR4, URZ, UP0 ;  /* 0x000000ff04047287 */ /* 0x000fc80008000000 */
[----:B------:R-:W-:Y:S01]  /*2fd0*/  ULEA UR4, UR4, UR37, 0x3 ;  /* 0x0000002504047291 */ /* 0x000fe2000f8e18ff */
[----:B-1----:R-:W-:-:S04]  /*2fe0*/  LOP3.LUT R2, R12, UR7, RZ, 0x3c, !PT ;  /* 0x000000070c027c12 */ /* 0x002fc8000f8e3cff */
[----:B------:R-:W-:-:S04]  /*2ff0*/  SHF.L.U32 R0, R2, 0x1f, RZ ;  /* 0x0000001f02007819 */ /* 0x000fc800000006ff */
[----:B------:R-:W1:Y:S02]  /*3000*/  SYNCS.PHASECHK.TRANS64 P0, [UR4+0x120], R0 ;  /* 0x00012000ff0075a7 */ /* 0x000e640008001004 */
[----:B-1----:R-:W-:Y:S05]  /*3010*/  @P0 EXIT ;  /* 0x000000000000094d */ /* 0x002fea0003800000 */
[----:B------:R-:W-:Y:S02]  /*3020*/  SHF.L.U32 R2, R2, 0x1f, RZ ;  /* 0x0000001f02027819 */ /* 0x000fe400000006ff */
[----:B------:R-:W-:-:S07]  /*3030*/  MOV R0, UR4 ;  /* 0x0000000400007c02 */ /* 0x000fce0008000f00 */
.L_x_57:
[----:B-1----:R1:W2:Y:S02]  /*3040*/  SYNCS.PHASECHK.TRANS64.TRYWAIT P0, [R0+URZ+0x120], R2 ;  /* 0x00012002000075a7 */ /* 0x0022a400080011ff */
[----:B--2---:R-:W-:Y:S05]  /*3050*/  @!P0 NANOSLEEP.SYNCS 0x989680 ;  /* 0x009896800000895d */ /* 0x004fea0003900000 */
[----:B------:R-:W2:Y:S02]  /*3060*/  @!P0 SYNCS.PHASECHK.TRANS64 P0, [R0+URZ+0x120], R2 ;  /* 0x00012002000085a7 */ /* 0x000ea400080010ff */
[----:B--2---:R-:W-:Y:S05]  /*3070*/  @P0 EXIT ;  /* 0x000000000000094d */ /* 0x004fea0003800000 */
[----:B------:R-:W-:Y:S05]  /*3080*/  BRA `(.L_x_57) ;  /* 0xfffffffc00ec7947 */ /* 0x000fea000383ffff */
.L_x_50:
[----:B------:R-:W-:-:S09]  /*3090*/  UISETP.NE.AND UP1, UPT, UR8, URZ, UPT ;  /* 0x000000ff0800728c */ /* 0x000fd2000bf25270 */
[----:B------:R-:W-:Y:S05]  /*30a0*/  BRA.U UP1, `(.L_x_58) ;  /* 0x0000000d01cc7547 */ /* 0x000fea000b800000 */
[----:B------:R-:W-:Y:S01]  /*30b0*/  UMOV UR4, 0x40 ;  /* 0x0000004000047882 */ /* 0x000fe20000000000 */
[----:B------:R-:W-:Y:S01]  /*30c0*/  NOP ;  /* 0x0000000000007918 */ /* 0x000fe20000000000 */
[----:B------:R-:W-:Y:S01]  /*30d0*/  ULEA UR4, UR37, UR4, 0x18 ;  /* 0x0000000425047291 */ /* 0x000fe2000f8ec0ff */
[----:B------:R-:W-:Y:S02]  /*30e0*/  UMOV UR5, 0x400 ;  /* 0x0000040000057882 */ /* 0x000fe40000000000 */
[----:B------:R-:W-:-:S06]  /*30f0*/  ULEA UR37, UR37, UR5, 0x18 ;  /* 0x0000000525257291 */ /* 0x000fcc000f8ec0ff */
[----:B------:R-:W1:Y:S02]  /*3100*/  LDS.U8 R0, [UR4+0x1c] ;  /* 0x00001c04ff007984 */ /* 0x000e640008000000 */
[----:B-1----:R-:W-:-:S13]  /*3110*/  ISETP.NE.AND P0, PT, R0, RZ, PT ;  /* 0x000000ff0000720c */ /* 0x002fda0003f05270 */
[----:B------:R-:W-:Y:S05]  /*3120*/  @P0 BRA `(.L_x_59) ;  /* 0x0000000000580947 */ /* 0x000fea0003800000 */
[----:B------:R-:W-:-:S13]  /*3130*/  ELECT P0, URZ, PT ;  /* 0x0000000000ff782f */ /* 0x000fda0003800000 */
[----:B------:R-:W-:Y:S05]  /*3140*/  @!P0 BRA `(.L_x_60) ;  /* 0x0000000000608947 */ /* 0x000fea0003800000 */
[----:B------:R-:W-:Y:S01]  /*3150*/  UMOV UR5, 0x10 ;  /* 0x0000001000057882 */ /* 0x000fe20000000000 */
[----:B------:R-:W-:Y:S01]  /*3160*/  HFMA2 R0, -RZ, RZ, 0, 5.9604644775390625e-08 ;  /* 0x00000001ff007431 */ /* 0x000fe200000001ff */
[----:B------:R-:W-:-:S03]  /*3170*/  MOV R2, 0xffff ;  /* 0x0000ffff00027802 */ /* 0x000fc60000000f00 */
[----:B------:R-:W-:Y:S04]  /*3180*/  DEPBAR.LE SB1, 0x36 ;  /* 0x00009d800000791a */ /* 0x000fe80000000000 */
[----:B------:R-:W1:Y:S02]  /*3190*/  UTCATOMSWS.FIND_AND_SET.ALIGN UP0, UR5, UR5 ;  /* 0x00000005000575e3 */ /* 0x000e640008000800 */
[----:B-1----:R-:W-:Y:S01]  /*31a0*/  MOV R3, UR5 ;  /* 0x0000000500037c02 */ /* 0x002fe20008000f00 */
[----:B------:R-:W-:Y:S06]  /*31b0*/  BRA.U UP0, `(.L_x_61) ;  /* 0x0000000100187547 */ /* 0x000fec000b800000 */
.L_x_62:
[----:B------:R-:W-:Y:S05]  /*31c0*/  NANOSLEEP 0x64 ;  /* 0x000000640000795d */ /* 0x000fea0003800000 */
[----:B------:R-:W-:-:S05]  /*31d0*/  UMOV UR5, 0x10 ;  /* 0x0000001000057882 */ /* 0x000fca0000000000 */
[----:B------:R-:W-:Y:S04]  /*31e0*/  DEPBAR.LE SB1, 0x36 ;  /* 0x00009d800000791a */ /* 0x000fe80000000000 */
[----:B------:R-:W1:Y:S02]  /*31f0*/  UTCATOMSWS.FIND_AND_SET.ALIGN UP0, UR5, UR5 ;  /* 0x00000005000575e3 */ /* 0x000e640008000800 */
[----:B-1----:R-:W-:Y:S01]  /*3200*/  MOV R3, UR5 ;  /* 0x0000000500037c02 */ /* 0x002fe20008000f00 */
[----:B------:R-:W-:Y:S05]  /*3210*/  BRA.U !UP0, `(.L_x_62) ;  /* 0xfffffffd08e87547 */ /* 0x000fea000b83ffff */
.L_x_61:
[-C--:B------:R-:W-:Y:S02]  /*3220*/  SHF.L.U32 R2, R2, R3.reuse, RZ ;  /* 0x0000000302027219 */ /* 0x080fe400000006ff */
[----:B------:R-:W-:Y:S01]  /*3230*/  SHF.L.U32 R0, R0, R3, RZ ;  /* 0x0000000300007219 */ /* 0x000fe200000006ff */
[----:B------:R-:W-:Y:S02]  /*3240*/  IMAD.SHL.U32 R3, R3, 0x20, RZ ;  /* 0x0000002003037824 */ /* 0x000fe400078e00ff */
[----:B------:R1:W-:Y:S04]  /*3250*/  ATOMS.OR RZ, [UR4+0x14], R2 ;  /* 0x00001402ffff798c */ /* 0x0003e8000b000004 */
[----:B------:R1:W-:Y:S04]  /*3260*/  ATOMS.OR RZ, [UR4+0x18], R0 ;  /* 0x00001800ffff798c */ /* 0x0003e8000b000004 */
[----:B------:R1:W-:Y:S01]  /*3270*/  STS [UR37+0x1c0], R3 ;  /* 0x0001c003ff007988 */ /* 0x0003e20008000825 */
[----:B------:R-:W-:Y:S05]  /*3280*/  BRA `(.L_x_60) ;  /* 0x0000000000107947 */ /* 0x000fea0003800000 */
.L_x_59:
[----:B------:R-:W-:Y:S02]  /*3290*/  MOV R0, 0xffffffff ;  /* 0xffffffff00007802 */ /* 0x000fe40000000f00 */
[----:B------:R-:W-:-:S03]  /*32a0*/  MOV R2, 0x32d0 ;  /* 0x000032d000027802 */ /* 0x000fc60000000f00 */
[----:B------:R1:W-:Y:S04]  /*32b0*/  STS [UR37+0x1c0], R0 ;  /* 0x0001c000ff007988 */ /* 0x0003e80008000825 */
[----:B-1-3-5:R-:W-:Y:S05]  /*32c0*/  CALL.REL.NOINC `($__internal_1_$__cuda_sm10x_tcgen05_guardrail_trap_phase_invalid_during_alloc) ;  /* 0x0000004c00987944 */ /* 0x02afea0003c00000 */
.L_x_60:
[----:B------:R-:W-:Y:S05]  /*32d0*/  WARPSYNC.ALL ;  /* 0x0000000000007948 */ /* 0x000fea0003800000 */
[----:B------:R-:W2:Y:S01]  /*32e0*/  S2UR UR5, SR_CgaCtaId ;  /* 0x00000000000579c3 */ /* 0x000ea20000008800 */
[----:B------:R-:W-:Y:S01]  /*32f0*/  UMOV UR4, 0x400 ;  /* 0x0000040000047882 */ /* 0x000fe20000000000 */
[----:B------:R-:W-:-:S06]  /*3300*/  NOP ;  /* 0x0000000000007918 */ /* 0x000fcc0000000000 */
[----:B------:R-:W-:Y:S06]  /*3310*/  BAR.ARV 0x6, 0xa0 ;  /* 0x0182800000007b1d */ /* 0x000fec0000002000 */
[----:B------:R-:W4:Y:S01]  /*3320*/  LDCU UR7, c[0x0][0x38c] ;  /* 0x00007180ff0777ac */ /* 0x000f220008000800 */
[----:B------:R-:W-:Y:S01]  /*3330*/  IMAD.MOV.U32 R11, RZ, RZ, 0x1 ;  /* 0x00000001ff0b7424 */ /* 0x000fe200078e00ff */
[----:B------:R-:W-:Y:S01]  /*3340*/  CS2R R8, SRZ ;  /* 0x0000000000087805 */ /* 0x000fe2000001ff00 */
[----:B------:R-:W-:Y:S01]  /*3350*/  IMAD.MOV.U32 R10, RZ, RZ, RZ ;  /* 0x000000ffff0a7224 */ /* 0x000fe200078e00ff */
[----:B------:R-:W3:Y:S01]  /*3360*/  LDCU UR6, c[0x0][0x38c] ;  /* 0x00007180ff0677ac */ /* 0x000ee20008000800 */
[----:B------:R-:W-:Y:S01]  /*3370*/  UMOV UR15, URZ ;  /* 0x000000ff000f7c82 */ /* 0x000fe20008000000 */
[----:B------:R-:W-:Y:S01]  /*3380*/  UMOV UR14, URZ ;  /* 0x000000ff000e7c82 */ /* 0x000fe20008000000 */
[----:B--2---:R-:W-:Y:S01]  /*3390*/  ULEA UR5, UR5, UR4, 0x18 ;  /* 0x0000000405057291 */ /* 0x004fe2000f8ec0ff */
[----:B------:R-:W-:Y:S01]  /*33a0*/  UMOV UR24, 0x0 ;  /* 0x0000000000187882 */ /* 0x000fe20000000000 */
[----:B------:R-:W-:-:S02]  /*33b0*/  UMOV UR25, 0x4100010 ;  /* 0x0410001000197882 */ /* 0x000fc40000000000 */
[----:B------:R-:W-:Y:S02]  /*33c0*/  UIADD3 UR10, UPT, UPT, UR5, 0x3400, URZ ;  /* 0x00003400050a7890 */ /* 0x000fe4000fffe0ff */
[----:B------:R-:W-:Y:S02]  /*33d0*/  UIADD3 UR11, UPT, UPT, UR5, 0x1d400, URZ ;  /* 0x0001d400050b7890 */ /* 0x000fe4000fffe0ff */
[----:B----4-:R-:W-:Y:S01]  /*33e0*/  UIADD3 UR7, UPT, UPT, UR7, 0x3f, URZ ;  /* 0x0000003f07077890 */ /* 0x010fe2000fffe0ff */
[----:B-1----:R-:W1:Y:S01]  /*33f0*/  LDS R0, [UR5+0x1c0] ;  /* 0x0001c005ff007984 */ /* 0x002e620008000800 */
[----:B------:R-:W-:Y:S02]  /*3400*/  USHF.R.U32.HI UR10, URZ, 0x4, UR10 ;  /* 0x00000004ff0a7899 */ /* 0x000fe4000801160a */
[----:B------:R-:W-:Y:S02]  /*3410*/  USHF.R.S32.HI UR4, URZ, 0x1f, UR7 ;  /* 0x0000001fff047899 */ /* 0x000fe40008011407 */
[----:B------:R-:W-:-:S02]  /*3420*/  USHF.R.U32.HI UR11, URZ, 0x4, UR11 ;  /* 0x00000004ff0b7899 */ /* 0x000fc4000801160b */
[----:B------:R-:W-:Y:S02]  /*3430*/  ULEA.HI UR4, UR4, UR7, URZ, 0x6 ;  /* 0x0000000704047291 */ /* 0x000fe4000f8f30ff */
[----:B------:R-:W-:Y:S02]  /*3440*/  ULOP3.LUT UR10, UR10, 0x3fff, URZ, 0xc0, !UPT ;  /* 0x00003fff0a0a7892 */ /* 0x000fe4000f8ec0ff */
[----:B------:R-:W-:Y:S02]  /*3450*/  USHF.R.S32.HI UR4, URZ, 0x6, UR4 ;  /* 0x00000006ff047899 */ /* 0x000fe40008011404 */
[----:B------:R-:W-:Y:S02]  /*3460*/  ULOP3.LUT UR11, UR11, 0x3fff, URZ, 0xc0, !UPT ;  /* 0x00003fff0b0b7892 */ /* 0x000fe4000f8ec0ff */
[----:B------:R-:W-:Y:S01]  /*3470*/  UISETP.LT.AND UP0, UPT, UR4, 0x1, UPT ;  /* 0x000000010400788c */ /* 0x000fe2000bf01270 */
[----:B------:R-:W-:Y:S01]  /*3480*/  UMOV UR22, 0x0 ;  /* 0x0000000000167882 */ /* 0x000fe20000000000 */
[----:B------:R-:W-:-:S02]  /*3490*/  UMOV UR23, 0x4100010 ;  /* 0x0410001000177882 */ /* 0x000fc40000000000 */
[----:B------:R-:W-:Y:S02]  /*34a0*/  USEL UR9, UR4, 0x1, !UP0 ;  /* 0x0000000104097887 */ /* 0x000fe4000c000000 */
[----:B------:R-:W-:Y:S02]  /*34b0*/  ULOP3.LUT UR10, UR10, 0x10000, URZ, 0xfc, !UPT ;  /* 0x000100000a0a7892 */ /* 0x000fe4000f8efcff */
[----:B------:R-:W-:Y:S02]  /*34c0*/  ULOP3.LUT UR11, UR11, 0x10000, URZ, 0xfc, !UPT ;  /* 0x000100000b0b7892 */ /* 0x000fe4000f8efcff */
[----:B------:R-:W-:Y:S02]  /*34d0*/  UIADD3 UR9, UPT, UPT, -UR9, URZ, URZ ;  /* 0x000000ff09097290 */ /* 0x000fe4000fffe1ff */
[----:B---3--:R-:W-:Y:S01]  /*34e0*/  UISETP.GE.AND UP3, UPT, UR6, 0x1, UPT ;  /* 0x000000010600788c */ /* 0x008fe2000bf66270 */
[----:B------:R-:W-:Y:S01]  /*34f0*/  UMOV UR20, 0x0 ;  /* 0x0000000000147882 */ /* 0x000fe20000000000 */
[----:B------:R-:W-:Y:S01]  /*3500*/  UMOV UR21, 0x4100010 ;  /* 0x0410001000157882 */ /* 0x000fe20000000000 */
[----:B------:R-:W-:Y:S01]  /*3510*/  UMOV UR18, 0x0 ;  /* 0x0000000000127882 */ /* 0x000fe20000000000 */
[----:B------:R-:W-:Y:S01]  /*3520*/  UMOV UR19, 0x4100010 ;  /* 0x0410001000137882 */ /* 0x000fe20000000000 */
[----:B-1----:R-:W-:-:S15]  /*3530*/  R2UR UR16, R0 ;  /* 0x00000000001072ca */ /* 0x002fde00000e0000 */
.L_x_69:
[----:B------:R-:W-:Y:S02]  /*3540*/  LEA R0, R10, UR5, 0x3 ;  /* 0x000000050a007c11 */ /* 0x000fe4000f8e18ff */
[----:B------:R-:W-:Y:S02]  /*3550*/  SHF.L.U32 R2, R9, 0x1f, RZ ;  /* 0x0000001f09027819 */ /* 0x000fe400000006ff */
[----:B------:R-:W-:Y:S01]  /*3560*/  PLOP3.LUT P0, PT, PT, PT, UP3, 0x80, 0x8 ;  /* 0x000000000008781c */ /* 0x000fe20003f0f038 */
[----:B------:R-:W-:Y:S01]  /*3570*/  VIADD R3, R0, 0x120 ;  /* 0x0000012000037836 */ /* 0x000fe20000000000 */
[----:B-1----:R-:W1:Y:S02]  /*3580*/  SYNCS.PHASECHK.TRANS64.TRYWAIT P1, [R0+URZ+0x110], R2 ;  /* 0x00011002000075a7 */ /* 0x002e6400080211ff */
[----:B-1-3--:R-:W-:Y:S09]  /*3590*/  @!P1 BRA `(.L_x_63) ;  /* 0x0000004400589947 */ /* 0x00aff20003800000 */
.L_x_158:
[----:B------:R-:W-:Y:S01]  /*35a0*/  LEA R4, R10, UR5, 0x4 ;  /* 0x000000050a047c11 */ /* 0x000fe2000f8e20ff */
[----:B------:R-:W-:Y:S01]  /*35b0*/  @UP3 ULEA UR6, UR14, UR5, 0x3 ;  /* 0x000000050e063291 */ /* 0x000fe2000f8e18ff */
[----:B------:R-:W-:Y:S01]  /*35c0*/  PLOP3.LUT P2, PT, PT, PT, PT, 0x80, 0x8 ;  /* 0x000000000008781c */ /* 0x000fe20003f4f070 */
[----:B------:R-:W-:Y:S01]  /*35d0*/  ULEA UR7, UR15, UR5, 0x3 ;  /* 0x000000050f077291 */ /* 0x000fe2000f8e18ff */
[----:B------:R-:W-:Y:S02]  /*35e0*/  PRMT R3, RZ, 0x654, R3 ;  /* 0x00000654ff037816 */ /* 0x000fe40000000003 */
[----:B------:R-:W2:Y:S01]  /*35f0*/  LDS.128 R4, [R4+0x1a0] ;  /* 0x0001a00004047984 */ /* 0x000ea20000000c00 */
[----:B-1----:R-:W-:Y:S02]  /*3600*/  @P0 SHF.L.U32 R2, R8, 0x1f, RZ ;  /* 0x0000001f08020819 */ /* 0x002fe400000006ff */
[----:B------:R-:W-:Y:S01]  /*3610*/  SHF.L.U32 R0, R11, 0x1f, RZ ;  /* 0x0000001f0b007819 */ /* 0x000fe200000006ff */
[----:B------:R-:W-:Y:S01]  /*3620*/  @!PT LDS RZ, [RZ] ;  /* 0x00000000fffff984 */ /* 0x000fe20000000800 */
[----:B------:R-:W-:Y:S01]  /*3630*/  @!PT LDS RZ, [RZ] ;  /* 0x00000000fffff984 */ /* 0x000fe20000000800 */
[----:B------:R-:W-:Y:S01]  /*3640*/  @!PT LDS RZ, [RZ] ;  /* 0x00000000fffff984 */ /* 0x000fe20000000800 */
[----:B------:R-:W-:Y:S01]  /*3650*/  @!PT LDS RZ, [RZ] ;  /* 0x00000000fffff984 */ /* 0x000fe20000000800 */
[----:B------:R1:W-:Y:S06]  /*3660*/  MEMBAR.ALL.CTA ;  /* 0x0000000000007992 */ /* 0x0003ec0000008000 */
[----:B-1----:R-:W1:Y:S02]  /*3670*/  FENCE.VIEW.ASYNC.S ;  /* 0x00000000000073c6 */ /* 0x002e640000000000 */
[----:B-1----:R1:W-:Y:S01]  /*3680*/  SYNCS.ARRIVE.TRANS64.RED.A1T0 RZ, [R3+URZ], RZ ;  /* 0x000000ff03ff79a7 */ /* 0x0023e200081004ff */
[----:B------:R1:W3:Y:S01]  /*3690*/  @P0 SYNCS.PHASECHK.TRANS64.TRYWAIT P2, [UR6], R2 ;  /* 0x00000002ff0005a7 */ /* 0x0002e20008041106 */
[----:B------:R-:W-:Y:S01]  /*36a0*/  ULEA.HI UR6, UR15, UR15, URZ, 0x1 ;  /* 0x0000000f0f067291 */ /* 0x000fe2000f8f08ff */
[----:B--2---:R-:W-:-:S03]  /*36b0*/  LOP3.LUT P1, RZ, R6, 0x1, RZ, 0xc0, !PT ;  /* 0x0000000106ff7812 */ /* 0x004fc6000782c0ff */
[----:B------:R-:W-:Y:S02]  /*36c0*/  USHF.L.U32 UR8, UR6, 0x5, URZ ;  /* 0x0000000506087899 */ /* 0x000fe400080006ff */
[----:B------:R-:W-:Y:S02]  /*36d0*/  ULOP3.LUT UR6, UR6, 0xffe, URZ, 0xc0, !UPT ;  /* 0x00000ffe06067892 */ /* 0x000fe4000f8ec0ff */
[----:B------:R-:W-:Y:S02]  /*36e0*/  ULOP3.LUT UR8, UR8, 0xffffffc0, URZ, 0xc0, !UPT ;  /* 0xffffffc008087892 */ /* 0x000fe4000f8ec0ff */
[----:B------:R-:W-:Y:S02]  /*36f0*/  UIADD3 UR6, UPT, UPT, -UR6, UR15, URZ ;  /* 0x0000000f06067290 */ /* 0x000fe4000fffe1ff */
[----:B------:R-:W-:Y:S01]  /*3700*/  UIADD3 UR8, UPT, UPT, UR16, UR8, URZ ;  /* 0x0000000810087290 */ /* 0x000fe2000fffe0ff */
[----:B------:R-:W2:Y:S03]  /*3710*/  SYNCS.PHASECHK.TRANS64.TRYWAIT P0, [UR7+0x150], R0 ;  /* 0x00015000ff0075a7 */ /* 0x000ea60008001107 */
[----:B------:R-:W-:Y:S01]  /*3720*/  ULEA UR8, UR6, UR8, 0x14 ;  /* 0x0000000806087291 */ /* 0x000fe2000f8ea0ff */
[----:B-123--:R-:W-:Y:S11]  /*3730*/  @!P0 BRA `(.L_x_64) ;  /* 0x0000004400048947 */ /* 0x00eff60003800000 */
.L_x_160:
[----:B------:R-:W-:Y:S01]  /*3740*/  IADD3 R10, PT, PT, R10, 0x1, RZ ;  /* 0x000000010a0a7810 */ /* 0x000fe20007ffe0ff */
[----:B------:R-:W-:Y:S06]  /*3750*/  BRA.U !UP3, `(.L_x_65) ;  /* 0x000000010bc07547 */ /* 0x000fec000b800000 */
[----:B------:R-:W-:Y:S01]  /*3760*/  UPLOP3.LUT UP4, UPT, UPT, UPT, UPT, 0x40, 0x4 ;  /* 0x000000000004789c */ /* 0x000fe20003f8e870 */
[----:B------:R-:W-:Y:S01]  /*3770*/  UMOV UR13, UR9 ;  /* 0x00000009000d7c82 */ /* 0x000fe20008000000 */
[----:B------:R-:W-:Y:S01]  /*3780*/  UMOV UR12, UR4 ;  /* 0x00000004000c7c82 */ /* 0x000fe20008000000 */
[----:B------:R-:W-:-:S08]  /*3790*/  UMOV UR17, UR14 ;  /* 0x0000000e00117c82 */ /* 0x000fd00008000000 */
.L_x_68:
[----:B------:R-:W-:Y:S02]  /*37a0*/  UIADD3 UR13, UPT, UPT, UR13, 0x1, URZ ;  /* 0x000000010d0d7890 */ /* 0x000fe4000fffe0ff */
[----:B--2---:R-:W-:Y:S02]  /*37b0*/  ULEA UR6, UR17, UR5, 0x3 ;  /* 0x0000000511067291 */ /* 0x004fe4000f8e18ff */
[----:B------:R-:W-:Y:S01]  /*37c0*/  UISETP.NE.AND UP0, UPT, UR13, URZ, UPT ;  /* 0x000000ff0d00728c */ /* 0x000fe2000bf05270 */
[----:B---3--:R-:W-:Y:S10]  /*37d0*/  @P2 BRA `(.L_x_66) ;  /* 0x00000000000c2947 */ /* 0x008ff40003800000 */
[----:B-1----:R-:W-:Y:S04]  /*37e0*/  SHF.L.U32 R2, R8, 0x1f, RZ ;  /* 0x0000001f08027819 */ /* 0x002fe800000006ff */
[----:B------:R-:W1:Y:S02]  /*37f0*/  SYNCS.PHASECHK.TRANS64.TRYWAIT P0, [UR6], R2 ;  /* 0x00000002ff0075a7 */ /* 0x000e640008001106 */
[----:B-1----:R-:W-:Y:S05]  /*3800*/  @!P0 BRA `(.L_x_67) ;  /* 0x0000004000e88947 */ /* 0x002fea0003800000 */
.L_x_66:
[----:B------:R-:W-:Y:S01]  /*3810*/  UISETP.NE.AND UP1, UPT, UR12, 0x1, UPT ;  /* 0x000000010c00788c */ /* 0x000fe2000bf25270 */
[----:B------:R-:W-:Y:S01]  /*3820*/  PLOP3.LUT P2, PT, PT, PT, PT, 0x80, 0x8 ;  /* 0x000000000008781c */ /* 0x000fe20003f4f070 */
[----:B------:R-:W-:Y:S02]  /*3830*/  UIADD3 UR14, UPT, UPT, UR17, 0x1, URZ ;  /* 0x00000001110e7890 */ /* 0x000fe4000fffe0ff */
[----:B------:R-:W-:Y:S02]  /*3840*/  ULEA UR28, UR17, UR11, 0x9 ;  /* 0x0000000b111c7291 */ /* 0x000fe4000f8e48ff */
[----:B------:R-:W-:Y:S01]  /*3850*/  UISETP.NE.AND UP2, UPT, UR14, 0xd, UPT ;  /* 0x0000000d0e00788c */ /* 0x000fe2000bf45270 */
[----:B------:R-:W-:Y:S01]  /*3860*/  PLOP3.LUT P0, PT, PT, PT, UP1, 0x80, 0x8 ;  /* 0x000000000008781c */ /* 0x000fe20003f0f018 */
[----:B------:R-:W-:Y:S02]  /*3870*/  UIADD3 UR40, UPT, UPT, UR28, 0x2, URZ ;  /* 0x000000021c287890 */ /* 0x000fe4000fffe0ff */
[----:B------:R-:W-:Y:S02]  /*3880*/  USEL UR27, URZ, 0x1, UP2 ;  /* 0x00000001ff1b7887 */ /* 0x000fe40009000000 */
[----:B------:R-:W-:Y:S02]  /*3890*/  USEL UR14, UR14, URZ, UP2 ;  /* 0x000000ff0e0e7287 */ /* 0x000fe40009000000 */
[----:B------:R-:W-:Y:S02]  /*38a0*/  UIADD3 UR36, UPT, UPT, UR28, 0x4, URZ ;  /* 0x000000041c247890 */ /* 0x000fe4000fffe0ff */
[----:B------:R-:W-:Y:S01]  /*38b0*/  @UP1 ULEA UR26, UR14, UR5, 0x3 ;  /* 0x000000050e1a1291 */ /* 0x000fe2000f8e18ff */
[----:B------:R-:W-:Y:S01]  /*38c0*/  LOP3.LUT R8, R8, UR27, RZ, 0x3c, !PT ;  /* 0x0000001b08087c12 */ /* 0x000fe2000f8e3cff */
[----:B------:R-:W-:Y:S02]  /*38d0*/  UIADD3 UR32, UPT, UPT, UR28, 0x6, URZ ;  /* 0x000000061c207890 */ /* 0x000fe4000fffe0ff */
[----:B------:R-:W-:Y:S01]  /*38e0*/  UIADD3 UR6, UPT, UPT, UR6, 0x68, URZ ;  /* 0x0000006806067890 */ /* 0x000fe2000fffe0ff */
[----:B-1----:R-:W-:Y:S01]  /*38f0*/  @P0 SHF.L.U32 R0, R8, 0x1f, RZ ;  /* 0x0000001f08000819 */ /* 0x002fe200000006ff */
[----:B------:R-:W-:Y:S01]  /*3900*/  UIADD3 UR12, UPT, UPT, UR12, -0x1, URZ ;  /* 0xffffffff0c0c7890 */ /* 0x000fe2000fffe0ff */
[----:B------:R-:W-:Y:S02]  /*3910*/  UMOV UR29, 0x40004040 ;  /* 0x40004040001d7882 */ /* 0x000fe40000000000 */
[----:B------:R2:W3:Y:S01]  /*3920*/  @P0 SYNCS.PHASECHK.TRANS64.TRYWAIT P2, [UR26], R0 ;  /* 0x00000000ff0005a7 */ /* 0x0004e2000804111a */
[----:B------:R-:W-:Y:S01]  /*3930*/  ULEA UR26, UR17, UR10, 0x9 ;  /* 0x0000000a111a7291 */ /* 0x000fe2000f8e48ff */
[----:B------:R-:W-:Y:S01]  /*3940*/  UMOV UR27, 0x40004040 ;  /* 0x40004040001b7882 */ /* 0x000fe20000000000 */
[----:B------:R-:W-:Y:S02]  /*3950*/  UMOV UR41, 0x40004040 ;  /* 0x4000404000297882 */ /* 0x000fe40000000000 */
[----:B------:R-:W-:Y:S02]  /*3960*/  UIADD3 UR38, UPT, UPT, UR26, 0x2, URZ ;  /* 0x000000021a267890 */ /* 0x000fe4000fffe0ff */
[----:B------:R-:W-:Y:S02]  /*3970*/  UIADD3 UR34, UPT, UPT, UR26, 0x4, URZ ;  /* 0x000000041a227890 */ /* 0x000fe4000fffe0ff */
[----:B------:R-:W-:Y:S01]  /*3980*/  UIADD3 UR30, UPT, UPT, UR26, 0x6, URZ ;  /* 0x000000061a1e7890 */ /* 0x000fe2000fffe0ff */
[----:B------:R2:W-:Y:S01]  /*3990*/  UTCHMMA gdesc[UR26], gdesc[UR28], tmem[UR8], tmem[UR24], idesc[UR25], UP4 ;  /* 0x00ff181c1a0075ea */ /* 0x0005e2000a000008 */
[----:B------:R-:W-:Y:S01]  /*39a0*/  UPLOP3.LUT UP4, UPT, UPT, UPT, UPT, 0x80, 0x8 ;  /* 0x000000000008789c */ /* 0x000fe20003f8f070 */
[----:B------:R-:W-:Y:S01]  /*39b0*/  UMOV UR39, 0x40004040 ;  /* 0x4000404000277882 */ /* 0x000fe20000000000 */
[----:B------:R-:W-:Y:S01]  /*39c0*/  UMOV UR37, 0x40004040 ;  /* 0x4000404000257882 */ /* 0x000fe20000000000 */
[----:B------:R2:W-:Y:S01]  /*39d0*/  UTCHMMA gdesc[UR38], gdesc[UR40], tmem[UR8], tmem[UR22], idesc[UR23], UPT ;  /* 0x00ff1628260075ea */ /* 0x0005e2000b800008 */
[----:B------:R-:W-:Y:S01]  /*39e0*/  UMOV UR35, 0x40004040 ;  /* 0x4000404000237882 */ /* 0x000fe20000000000 */
[----:B------:R-:W-:Y:S01]  /*39f0*/  UMOV UR33, 0x40004040 ;  /* 0x4000404000217882 */ /* 0x000fe20000000000 */
[----:B------:R-:W-:Y:S01]  /*3a00*/  UMOV UR31, 0x40004040 ;  /* 0x40004040001f7882 */ /* 0x000fe20000000000 */
[----:B------:R2:W-:Y:S01]  /*3a10*/  UTCHMMA gdesc[UR34], gdesc[UR36], tmem[UR8], tmem[UR20], idesc[UR21], UPT ;  /* 0x00ff1424220075ea */ /* 0x0005e2000b800008 */
[----:B------:R2:W-:Y:S01]  /*3a20*/  UTCHMMA gdesc[UR30], gdesc[UR32], tmem[UR8], tmem[UR18], idesc[UR19], UPT ;  /* 0x00ff12201e0075ea */ /* 0x0005e2000b800008 */
[----:B------:R2:W-:Y:S01]  /*3a30*/  UTCBAR [UR6], URZ ;  /* 0x000000ff060073e9 */ /* 0x0005e200080000ff */
[----:B------:R-:W-:Y:S01]  /*3a40*/  UMOV UR17, UR14 ;  /* 0x0000000e00117c82 */ /* 0x000fe20008000000 */
[----:B------:R-:W-:Y:S05]  /*3a50*/  BRA.U UP0, `(.L_x_68) ;  /* 0xfffffffd00507547 */ /* 0x000fea000b83ffff */
.L_x_65:
[----:B------:R-:W-:Y:S01]  /*3a60*/  UIADD3 UR15, UPT, UPT, UR15, 0x1, URZ ;  /* 0x000000010f0f7890 */ /* 0x000fe2000fffe0ff */
[C---:B------:R-:W-:Y:S01]  /*3a70*/  ISETP.NE.AND P0, PT, R10.reuse, 0x2, PT ;  /* 0x000000020a00780c */ /* 0x040fe20003f05270 */
[----:B------:R-:W-:Y:S02]  /*3a80*/  UIADD3 UR7, UPT, UPT, UR7, 0x130, URZ ;  /* 0x0000013007077890 */ /* 0x000fe4000fffe0ff */
[----:B------:R-:W-:Y:S01]  /*3a90*/  UISETP.NE.AND UP0, UPT, UR15, 0x4, UPT ;  /* 0x000000040f00788c */ /* 0x000fe2000bf05270 */
[----:B-12---:R-:W-:Y:S02]  /*3aa0*/  SEL R0, RZ, 0x1, P0 ;  /* 0x00000001ff007807 */ /* 0x006fe40000000000 */
[----:B------:R-:W-:Y:S01]  /*3ab0*/  SEL R10, R10, RZ, P0 ;  /* 0x000000ff0a0a7207 */ /* 0x000fe20000000000 */
[----:B------:R-:W-:Y:S01]  /*3ac0*/  USEL UR6, URZ, 0x1, UP0 ;  /* 0x00000001ff067887 */ /* 0x000fe20008000000 */
[----:B------:R-:W-:Y:S01]  /*3ad0*/  LOP3.LUT R9, R9, R0, RZ, 0x3c, !PT ;  /* 0x0000000009097212 */ /* 0x000fe200078e3cff */
[----:B------:R-:W-:Y:S01]  /*3ae0*/  USEL UR15, UR15, URZ, UP0 ;  /* 0x000000ff0f0f7287 */ /* 0x000fe20008000000 */
[----:B------:R1:W-:Y:S03]  /*3af0*/  UTCBAR [UR7], URZ ;  /* 0x000000ff070073e9 */ /* 0x0003e600080000ff */
[----:B------:R-:W-:Y:S01]  /*3b00*/  LOP3.LUT R11, R11, UR6, RZ, 0x3c, !PT ;  /* 0x000000060b0b7c12 */ /* 0x000fe2000f8e3cff */
[----:B------:R-:W-:Y:S07]  /*3b10*/  @P1 BRA `(.L_x_69) ;  /* 0xfffffff800881947 */ /* 0x000fee000383ffff */
[----:B------:R-:W2:Y:S01]  /*3b20*/  S2UR UR4, SR_CgaCtaId ;  /* 0x00000000000479c3 */ /* 0x000ea20000008800 */
[----:B------:R-:W-:Y:S01]  /*3b30*/  ELECT P0, URZ, PT ;  /* 0x0000000000ff782f */ /* 0x000fe20003800000 */
[----:B------:R-:W-:Y:S01]  /*3b40*/  IMAD.MOV.U32 R0, RZ, RZ, 0x1 ;  /* 0x00000001ff007424 */ /* 0x000fe200078e00ff */
[----:B------:R-:W-:Y:S01]  /*3b50*/  UIADD3 UR5, UPT, UPT, UR5, 0x150, URZ ;  /* 0x0000015005057890 */ /* 0x000fe2000fffe0ff */
[----:B------:R-:W-:Y:S01]  /*3b60*/  SHF.L.U32 R2, R11, 0x1f, RZ ;  /* 0x0000001f0b027819 */ /* 0x000fe200000006ff */
[----:B------:R-:W-:-:S03]  /*3b70*/  UMOV UR6, 0x40 ;  /* 0x0000004000067882 */ /* 0x000fc60000000000 */
[----:B------:R-:W-:Y:S01]  /*3b80*/  UVIRTCOUNT.DEALLOC.SMPOOL 0x80 ;  /* 0x000000800000784c */ /* 0x000fe20000000000 */
[----:B--2---:R-:W-:Y:S02]  /*3b90*/  ULEA UR4, UR4, UR6, 0x18 ;  /* 0x0000000604047291 */ /* 0x004fe4000f8ec0ff */
[----:B------:R-:W-:-:S07]  /*3ba0*/  ULEA UR6, UR15, UR5, 0x3 ;  /* 0x000000050f067291 */ /* 0x000fce000f8e18ff */
[----:B------:R2:W-:Y:S02]  /*3bb0*/  @P0 STS.U8 [UR4+0x1c], R0 ;  /* 0x00001c00ff000988 */ /* 0x0005e40008000004 */
[----:B------:R-:W4:Y:S02]  /*3bc0*/  SYNCS.PHASECHK.TRANS64.TRYWAIT P0, [UR6], R2 ;  /* 0x00000002ff0075a7 */ /* 0x000f240008001106 */
[----:B--2-4-:R-:W-:Y:S05]  /*3bd0*/  @!P0 BRA `(.L_x_70) ;  /* 0x00000040000c8947 */ /* 0x014fea0003800000 */
.L_x_163:
[----:B-1----:R-:W-:-:S04]  /*3be0*/  UIADD3 UR7, UPT, UPT, UR15, 0x1, URZ ;  /* 0x000000010f077890 */ /* 0x002fc8000fffe0ff */
[----:B------:R-:W-:-:S04]  /*3bf0*/  UISETP.NE.AND UP0, UPT, UR7, 0x4, UPT ;  /* 0x000000040700788c */ /* 0x000fc8000bf05270 */
[----:B------:R-:W-:Y:S02]  /*3c00*/  USEL UR8, URZ, 0x1, UP0 ;  /* 0x00000001ff087887 */ /* 0x000fe40008000000 */
[----:B------:R-:W-:-:S04]  /*3c10*/  USEL UR7, UR7, URZ, UP0 ;  /* 0x000000ff07077287 */ /* 0x000fc80008000000 */
[----:B------:R-:W-:Y:S01]  /*3c20*/  ULEA UR6, UR7, UR5, 0x3 ;  /* 0x0000000507067291 */ /* 0x000fe2000f8e18ff */
[----:B--2---:R-:W-:-:S04]  /*3c30*/  LOP3.LUT R2, R11, UR8, RZ, 0x3c, !PT ;  /* 0x000000080b027c12 */ /* 0x004fc8000f8e3cff */
[----:B------:R-:W-:-:S04]  /*3c40*/  SHF.L.U32 R3, R2, 0x1f, RZ ;  /* 0x0000001f02037819 */ /* 0x000fc800000006ff */
[----:B------:R-:W1:Y:S02]  /*3c50*/  SYNCS.PHASECHK.TRANS64.TRYWAIT P0, [UR6], R3 ;  /* 0x00000003ff0075a7 */ /* 0x000e640008001106 */
[----:B-1----:R-:W-:Y:S05]  /*3c60*/  @!P0 BRA `(.L_x_71) ;  /* 0x0000004000008947 */ /* 0x002fea0003800000 */
.L_x_165:
        /* <DEDUP_REMOVED lines=9> */
.L_x_167:
[----:B------:R-:W-:-:S04]  /*3d00*/  UIADD3 UR7, UPT, UPT, UR7, 0x1, URZ ;  /* 0x0000000107077890 */ /* 0x000fc8000fffe0ff */
[----:B------:R-:W-:-:S04]  /*3d10*/  UISETP.NE.AND UP0, UPT, UR7, 0x4, UPT ;  /* 0x000000040700788c */ /* 0x000fc8000bf05270 */
[----:B------:R-:W-:Y:S02]  /*3d20*/  USEL UR6, URZ, 0x1, UP0 ;  /* 0x00000001ff067887 */ /* 0x000fe40008000000 */
[----:B------:R-:W-:-:S04]  /*3d30*/  USEL UR7, UR7, URZ, UP0 ;  /* 0x000000ff07077287 */ /* 0x000fc80008000000 */
[----:B------:R-:W-:Y:S01]  /*3d40*/  ULEA UR7, UR7, UR5, 0x3 ;  /* 0x0000000507077291 */ /* 0x000fe2000f8e18ff */
[----:B------:R-:W-:-:S04]  /*3d50*/  LOP3.LUT R2, R2, UR6, RZ, 0x3c, !PT ;  /* 0x0000000602027c12 */ /* 0x000fc8000f8e3cff */
[----:B------:R-:W-:-:S04]  /*3d60*/  SHF.L.U32 R2, R2, 0x1f, RZ ;  /* 0x0000001f02027819 */ /* 0x000fc800000006ff */
[----:B------:R-:W2:Y:S02]  /*3d70*/  SYNCS.PHASECHK.TRANS64.TRYWAIT P0, [UR7], R2 ;  /* 0x00000002ff0075a7 */ /* 0x000ea40008001107 */
[----:B--2---:R-:W-:Y:S05]  /*3d80*/  @!P0 BRA `(.L_x_73) ;  /* 0x0000003c00e88947 */ /* 0x004fea0003800000 */
.L_x_169:
[----:B------:R-:W-:Y:S01]  /*3d90*/  NOP ;  /* 0x0000000000007918 */ /* 0x000fe20000000000 */
[----:B-1----:R-:W1:Y:S01]  /*3da0*/  LDS R0, [UR4+0x14] ;  /* 0x00001404ff007984 */ /* 0x002e620008000800 */
[----:B------:R-:W-:Y:S01]  /*3db0*/  ULOP3.LUT UR6, UR16, 0xffff, URZ, 0xc0, !UPT ;  /* 0x0000ffff10067892 */ /* 0x000fe2000f8ec0ff */
[----:B------:R-:W-:Y:S01]  /*3dc0*/  UMOV UR8, 0xffff ;  /* 0x0000ffff00087882 */ /* 0x000fe20000000000 */
[----:B------:R-:W-:Y:S02]  /*3dd0*/  UMOV UR5, 0x1 ;  /* 0x0000000100057882 */ /* 0x000fe40000000000 */
[----:B------:R-:W-:-:S04]  /*3de0*/  USHF.R.U32.HI UR6, URZ, 0x5, UR6 ;  /* 0x00000005ff067899 */ /* 0x000fc80008011606 */
[----:B------:R-:W-:Y:S02]  /*3df0*/  USHF.L.U32 UR8, UR8, UR6, URZ ;  /* 0x0000000608087299 */ /* 0x000fe400080006ff */
[----:B------:R-:W-:-:S04]  /*3e00*/  USHF.L.U32 UR5, UR5, UR6, URZ ;  /* 0x0000000605057299 */ /* 0x000fc800080006ff */
[----:B-1----:R-:W-:-:S04]  /*3e10*/  LOP3.LUT R0, R0, UR8, RZ, 0xc0, !PT ;  /* 0x0000000800007c12 */ /* 0x002fc8000f8ec0ff */
[----:B------:R-:W-:-:S13]  /*3e20*/  ISETP.NE.AND P0, PT, R0, UR8, PT ;  /* 0x0000000800007c0c */ /* 0x000fda000bf05270 */
[----:B------:R-:W-:Y:S05]  /*3e30*/  @P0 BRA `(.L_x_74) ;  /* 0x0000000000580947 */ /* 0x000fea0003800000 */
[----:B------:R-:W1:Y:S02]  /*3e40*/  LDS R0, [UR4+0x18] ;  /* 0x00001804ff007984 */ /* 0x000e640008000800 */
[----:B-1----:R-:W-:-:S04]  /*3e50*/  LOP3.LUT R0, R0, UR5, RZ, 0xc0, !PT ;  /* 0x0000000500007c12 */ /* 0x002fc8000f8ec0ff */
[----:B------:R-:W-:-:S13]  /*3e60*/  ISETP.NE.AND P0, PT, R0, UR5, PT ;  /* 0x0000000500007c0c */ /* 0x000fda000bf05270 */
[----:B------:R-:W-:Y:S05]  /*3e70*/  @P0 BRA `(.L_x_75) ;  /* 0x00000000003c0947 */ /* 0x000fea0003800000 */
[----:B------:R-:W1:Y:S01]  /*3e80*/  S2R R2, SR_LANEID ;  /* 0x0000000000027919 */ /* 0x000e620000000000 */
[----:B------:R-:W-:Y:S01]  /*3e90*/  ULOP3.LUT UR8, URZ, UR8, URZ, 0x33, !UPT ;  /* 0x00000008ff087292 */ /* 0x000fe2000f8e33ff */
[----:B------:R-:W-:Y:S02]  /*3ea0*/  VOTEU.ANY UR7, UPT, PT ;  /* 0x0000000000077886 */ /* 0x000fe400038e0100 */
[----:B------:R-:W-:-:S03]  /*3eb0*/  UFLO.U32 UR7, UR7 ;  /* 0x00000007000772bd */ /* 0x000fc600080e0000 */
[----:B------:R-:W-:-:S04]  /*3ec0*/  IMAD.U32 R0, RZ, RZ, UR8 ;  /* 0x00000008ff007e24 */ /* 0x000fc8000f8e00ff */
[----:B------:R2:W4:Y:S02]  /*3ed0*/  REDUX UR6, R0 ;  /* 0x00000000000673c4 */ /* 0x0005240000000000 */
[----:B------:R1:W-:Y:S02]  /*3ee0*/  UTCATOMSWS.AND URZ, UR8 ;  /* 0x0000000800ff79e3 */ /* 0x0003e40008000000 */
[----:B-1----:R-:W-:Y:S02]  /*3ef0*/  ISETP.EQ.U32.AND P0, PT, R2, UR7, PT ;  /* 0x0000000702007c0c */ /* 0x002fe4000bf02070 */
[----:B--2---:R-:W-:Y:S02]  /*3f00*/  LOP3.LUT R0, RZ, UR5, RZ, 0x33, !PT ;  /* 0x00000005ff007c12 */ /* 0x004fe4000f8e33ff */
[----:B----4-:R-:W-:Y:S02]  /*3f10*/  MOV R2, UR6 ;  /* 0x0000000600027c02 */ /* 0x010fe40008000f00 */
[----:B------:R-:W1:Y:S07]  /*3f20*/  REDUX UR5, R0 ;  /* 0x00000000000573c4 */ /* 0x000e6e0000000000 */
[----:B------:R2:W-:Y:S01]  /*3f30*/  @P0 ATOMS.AND RZ, [UR4+0x14], R2 ;  /* 0x00001402ffff098c */ /* 0x0005e2000a800004 */
[----:B-1----:R-:W-:-:S05]  /*3f40*/  IMAD.U32 R0, RZ, RZ, UR5 ;  /* 0x00000005ff007e24 */ /* 0x002fca000f8e00ff */
[----:B------:R2:W-:Y:S01]  /*3f50*/  @P0 ATOMS.AND RZ, [UR4+0x18], R0 ;  /* 0x00001800ffff098c */ /* 0x0005e2000a800004 */
[----:B------:R-:W-:Y:S05]  /*3f60*/  BRA `(.L_x_76) ;  /* 0x0000000000147947 */ /* 0x000fea0003800000 */
.L_x_75:
[----:B------:R-:W-:Y:S02]  /*3f70*/  MOV R2, 0x3f90 ;  /* 0x00003f9000027802 */ /* 0x000fe40000000f00 */
[----:B---3-5:R-:W-:Y:S05]  /*3f80*/  CALL.REL.NOINC `($__internal_0_$__cuda_sm10x_tcgen05_guardrail_trap_col_being_dealloced_not_returned_by_alloc) ;  /* 0x00000040005c7944 */ /* 0x028fea0003c00000 */
[----:B------:R-:W-:Y:S05]  /*3f90*/  BRA `(.L_x_76) ;  /* 0x0000000000087947 */ /* 0x000fea0003800000 */
.L_x_74:
[----:B------:R-:W-:Y:S02]  /*3fa0*/  MOV R2, 0x3fc0 ;  /* 0x00003fc000027802 */ /* 0x000fe40000000f00 */
[----:B---3-5:R-:W-:Y:S05]  /*3fb0*/  CALL.REL.NOINC `($__internal_2_$__cuda_sm10x_tcgen05_guardrail_trap_unallocated_columns_being_dealloced) ;  /* 0x0000004000687944 */ /* 0x028fea0003c00000 */
.L_x_76:
[----:B------:R-:W-:Y:S01]  /*3fc0*/  NOP ;  /* 0x0000000000007918 */ /* 0x000fe20000000000 */
[----:B------:R-:W-:Y:S05]  /*3fd0*/  EXIT ;  /* 0x000000000000794d */ /* 0x000fea0003800000 */
.L_x_58:
[----:B------:R-:W-:-:S09]  /*3fe0*/  UISETP.NE.OR UP2, UPT, UR8, 0x3, !UP2 ;  /* 0x000000030800788c */ /* 0x000fd2000d745670 */
[----:B------:R-:W-:Y:S05]  /*3ff0*/  BRA.U UP2, `(.L_x_77) ;  /* 0x0000000d02ac7547 */ /* 0x000fea000b800000 */
[----:B------:R-:W1:Y:S01]  /*4000*/  LDC R0, c[0x0][0xb30] ;  /* 0x0002cc00ff007b82 */ /* 0x000e620000000800 */
[----:B------:R-:W2:Y:S01]  /*4010*/  LDCU.64 UR8, c[0x0][0x888] ;  /* 0x00011100ff0877ac */ /* 0x000ea20008000a00 */
[----:B------:R-:W-:Y:S01]  /*4020*/  IMAD.MOV.U32 R32, RZ, RZ, 0x1 ;  /* 0x00000001ff207424 */ /* 0x000fe200078e00ff */
[----:B------:R-:W-:Y:S01]  /*4030*/  CS2R R28, SRZ ;  /* 0x00000000001c7805 */ /* 0x000fe2000001ff00 */
[----:B------:R-:W-:Y:S01]  /*4040*/  IMAD.MOV.U32 R25, RZ, RZ, 0x1000 ;  /* 0x00001000ff197424 */ /* 0x000fe200078e00ff */
[----:B------:R-:W4:Y:S03]  /*4050*/  LDCU.64 UR4, c[0x0][0x890] ;  /* 0x00011200ff0477ac */ /* 0x000f260008000a00 */
[----:B------:R-:W3:Y:S01]  /*4060*/  LDC R24, c[0x0][0x370] ;  /* 0x0000dc00ff187b82 */ /* 0x000ee20000000800 */
[----:B------:R-:W-:Y:S01]  /*4070*/  UMOV UR7, 0x400 ;  /* 0x0000040000077882 */ /* 0x000fe20000000000 */
[----:B------:R-:W-:-:S02]  /*4080*/  UPLOP3.LUT UP1, UPT, UPT, UPT, UPT, 0x40, 0x4 ;  /* 0x000000000004789c */ /* 0x000fc40003f2e870 */
[----:B------:R-:W-:Y:S01]  /*4090*/  ULEA UR7, UR37, UR7, 0x18 ;  /* 0x0000000725077291 */ /* 0x000fe2000f8ec0ff */
[----:B------:R-:W-:-:S03]  /*40a0*/  UMOV UR13, URZ ;  /* 0x000000ff000d7c82 */ /* 0x000fc60008000000 */
[----:B------:R-:W3:Y:S01]  /*40b0*/  LDC R3, c[0x0][0xb0c] ;  /* 0x0002c300ff037b82 */ /* 0x000ee20000000800 */
[----:B--2---:R-:W-:Y:S02]  /*40c0*/  UISETP.NE.U32.AND UP3, UPT, UR8, URZ, UPT ;  /* 0x000000ff0800728c */ /* 0x004fe4000bf65070 */
[----:B----4-:R-:W-:-:S05]  /*40d0*/  UISETP.NE.U32.AND UP4, UPT, UR4, URZ, UPT ;  /* 0x000000ff0400728c */ /* 0x010fca000bf85070 */
[----:B------:R-:W2:Y:S01]  /*40e0*/  LDC R22, c[0x0][0xb20] ;  /* 0x0002c800ff167b82 */ /* 0x000ea20000000800 */
[----:B-1----:R-:W-:Y:S01]  /*40f0*/  ISETP.NE.AND P1, PT, R0, 0x1, PT ;  /* 0x000000010000780c */ /* 0x002fe20003f25270 */
[----:B------:R-:W-:Y:S02]  /*4100*/  UISETP.NE.AND.EX UP3, UPT, UR9, URZ, UPT, UP3 ;  /* 0x000000ff0900728c */ /* 0x000fe4000bf65330 */
[----:B------:R-:W-:-:S04]  /*4110*/  UISETP.NE.AND.EX UP4, UPT, UR5, URZ, UPT, UP4 ;  /* 0x000000ff0500728c */ /* 0x000fc8000bf85340 */
[----:B------:R-:W1:Y:S08]  /*4120*/  LDC.64 R30, c[0x0][0x348] ;  /* 0x0000d200ff1e7b82 */ /* 0x000e700000000a00 */
[----:B------:R-:W4:Y:S08]  /*4130*/  LDC.64 R14, c[0x0][0xb10] ;  /* 0x0002c400ff0e7b82 */ /* 0x000f300000000a00 */
[----:B------:R-:W1:Y:S08]  /*4140*/  LDC.64 R6, c[0x0][0xb18] ;  /* 0x0002c600ff067b82 */ /* 0x000e700000000a00 */
[----:B------:R-:W1:Y:S08]  /*4150*/  LDC.64 R4, c[0x0][0xb28] ;  /* 0x0002ca00ff047b82 */ /* 0x000e700000000a00 */
[----:B--23--:R-:W1:Y:S02]  /*4160*/  LDC R23, c[0x0][0x374] ;  /* 0x0000dd00ff177b82 */ /* 0x00ce640000000800 */
.L_x_86:
[C---:B------:R-:W-:Y:S02]  /*4170*/  LEA R0, R29.reuse, UR7, 0x3 ;  /* 0x000000071d007c11 */ /* 0x040fe4000f8e18ff */
[----:B------:R-:W-:Y:S02]  /*4180*/  SHF.L.U32 R2, R28, 0x1f, RZ ;  /* 0x0000001f1c027819 */ /* 0x000fe400000006ff */
[----:B------:R-:W-:Y:S02]  /*4190*/  LEA R16, R29, UR7, 0x4 ;  /* 0x000000071d107c11 */ /* 0x000fe4000f8e20ff */
[----:B--2---:R-:W2:Y:S02]  /*41a0*/  SYNCS.PHASECHK.TRANS64.TRYWAIT P0, [R0+URZ+0x110], R2 ;  /* 0x00011002000075a7 */ /* 0x004ea400080011ff */
[----:B--2---:R-:W-:Y:S05]  /*41b0*/  @!P0 BRA `(.L_x_78) ;  /* 0x0000003800f48947 */ /* 0x004fea0003800000 */
.L_x_170:
[----:B------:R-:W-:Y:S01]  /*41c0*/  ISETP.GE.AND P0, PT, R26, 0x1, PT ;  /* 0x000000011a00780c */ /* 0x000fe20003f06270 */
[----:B------:R-:W3:Y:S01]  /*41d0*/  LDS.128 R16, [R16+0x1a0] ;  /* 0x0001a00010107984 */ /* 0x000ee20000000c00 */
[----:B--2---:R-:W-:Y:S01]  /*41e0*/  VIADD R0, R0, 0x120 ;  /* 0x0000012000007836 */ /* 0x004fe20000000000 */
[----:B------:R-:W-:Y:S01]  /*41f0*/  @!PT LDS RZ, [RZ] ;  /* 0x00000000fffff984 */ /* 0x000fe20000000800 */
[----:B------:R-:W-:Y:S01]  /*4200*/  @!PT LDS RZ, [RZ] ;  /* 0x00000000fffff984 */ /* 0x000fe20000000800 */
[----:B------:R-:W-:Y:S01]  /*4210*/  @!PT LDS RZ, [RZ] ;  /* 0x00000000fffff984 */ /* 0x000fe20000000800 */
[----:B------:R-:W-:Y:S01]  /*4220*/  @!PT LDS RZ, [RZ] ;  /* 0x00000000fffff984 */ /* 0x000fe20000000800 */
[----:B------:R2:W-:Y:S06]  /*4230*/  MEMBAR.ALL.CTA ;  /* 0x0000000000007992 */ /* 0x0005ec0000008000 */
[----:B--2---:R-:W2:Y:S01]  /*4240*/  FENCE.VIEW.ASYNC.S ;  /* 0x00000000000073c6 */ /* 0x004ea20000000000 */
[----:B------:R-:W-:Y:S04]  /*4250*/  PRMT R0, RZ, 0x654, R0 ;  /* 0x00000654ff007816 */ /* 0x000fe80000000000 */
[----:B--2---:R2:W-:Y:S01]  /*4260*/  SYNCS.ARRIVE.TRANS64.RED.A1T0 RZ, [R0+URZ], RZ ;  /* 0x000000ff00ff79a7 */ /* 0x0045e200081004ff */
[----:B---3--:R-:W-:Y:S11]  /*4270*/  LOP3.LUT P3, RZ, R18, 0x1, RZ, 0xc0, !PT ;  /* 0x0000000112ff7812 */ /* 0x008ff6000786c0ff */
[----:B------:R-:W-:Y:S02]  /*4280*/  @!UPT UIADD3 URZ, UPT, UPT, URZ, URZ, URZ ;  /* 0x000000fffffff290 */ /* 0x000fe4000fffe0ff */
[----:B------:R-:W-:Y:S02]  /*4290*/  @P3 MOV R11, R16 ;  /* 0x00000010000b3202 */ /* 0x000fe40000000f00 */
[----:B------:R-:W-:Y:S01]  /*42a0*/  @P3 LOP3.LUT R10, R17, 0xffff, RZ, 0xc0, !PT ;  /* 0x0000ffff110a3812 */ /* 0x000fe200078ec0ff */
[----:B--2---:R-:W-:Y:S06]  /*42b0*/  @!P0 BRA `(.L_x_79) ;  /* 0x0000000000a48947 */ /* 0x004fec0003800000 */
[-C--:B-1----:R-:W-:Y:S01]  /*42c0*/  IMAD.HI.U32 R0, R23, R7.reuse, RZ ;  /* 0x0000000717007227 */ /* 0x082fe200078e00ff */
[----:B------:R-:W-:Y:S02]  /*42d0*/  ISETP.NE.AND P0, PT, R6, 0x1, PT ;  /* 0x000000010600780c */ /* 0x000fe40003f05270 */
[----:B------:R-:W-:Y:S01]  /*42e0*/  ISETP.NE.AND P2, PT, R26, 0x1, PT ;  /* 0x000000011a00780c */ /* 0x000fe20003f45270 */
[----:B----4-:R-:W-:Y:S01]  /*42f0*/  IMAD.HI.U32 R9, R24, R14, RZ ;  /* 0x0000000e18097227 */ /* 0x010fe200078e00ff */
[----:B------:R-:W-:Y:S02]  /*4300*/  SHF.R.U32.HI R0, RZ, R22, R0 ;  /* 0x00000016ff007219 */ /* 0x000fe40000011600 */
[----:B------:R-:W-:Y:S01]  /*4310*/  ISETP.NE.AND P4, PT, R3, 0x1, PT ;  /* 0x000000010300780c */ /* 0x000fe20003f85270 */
[----:B------:R-:W-:Y:S01]  /*4320*/  IMAD.HI.U32 R13, R10, R7, RZ ;  /* 0x000000070a0d7227 */ /* 0x000fe200078e00ff */
[----:B------:R-:W-:Y:S02]  /*4330*/  SHF.R.U32.HI R9, RZ, R15, R9 ;  /* 0x0000000fff097219 */ /* 0x000fe40000011609 */
[----:B------:R-:W-:Y:S01]  /*4340*/  SEL R0, R23, R0, !P0 ;  /* 0x0000000017007207 */ /* 0x000fe20004000000 */
[----:B------:R-:W-:Y:S01]  /*4350*/  IMAD.HI.U32 R12, R11, R14, RZ ;  /* 0x0000000e0b0c7227 */ /* 0x000fe200078e00ff */
[----:B------:R-:W-:Y:S03]  /*4360*/  SEL R9, R24, R9, !P4 ;  /* 0x0000000918097207 */ /* 0x000fe60006000000 */
[-C--:B------:R-:W-:Y:S01]  /*4370*/  IMAD.HI.U32 R8, R0, R4.reuse, RZ ;  /* 0x0000000400087227 */ /* 0x080fe200078e00ff */
[----:B------:R-:W-:Y:S03]  /*4380*/  SHF.R.U32.HI R12, RZ, R15, R12 ;  /* 0x0000000fff0c7219 */ /* 0x000fe6000001160c */
[----:B------:R-:W-:Y:S01]  /*4390*/  IMAD.HI.U32 R2, R9, R4, RZ ;  /* 0x0000000409027227 */ /* 0x000fe200078e00ff */
[-C--:B------:R-:W-:Y:S02]  /*43a0*/  @P2 SHF.R.U32.HI R0, RZ, R5.reuse, R8 ;  /* 0x00000005ff002219 */ /* 0x080fe40000011608 */
[----:B------:R-:W-:Y:S02]  /*43b0*/  SHF.R.U32.HI R8, RZ, R22, R13 ;  /* 0x00000016ff087219 */ /* 0x000fe4000001160d */
[----:B------:R-:W-:Y:S01]  /*43c0*/  @P2 SHF.R.U32.HI R9, RZ, R5, R2 ;  /* 0x00000005ff092219 */ /* 0x000fe20000011602 */
[----:B------:R-:W-:Y:S01]  /*43d0*/  IMAD R0, R26, R0, RZ ;  /* 0x000000001a007224 */ /* 0x000fe200078e02ff */
[----:B------:R-:W-:Y:S02]  /*43e0*/  SEL R8, R10, R8, !P0 ;  /* 0x000000080a087207 */ /* 0x000fe40004000000 */
[----:B------:R-:W-:Y:S01]  /*43f0*/  SEL R2, R11, R12, !P4 ;  /* 0x0000000c0b027207 */ /* 0x000fe20006000000 */
[----:B------:R-:W-:Y:S01]  /*4400*/  IMAD R12, R26, R9, RZ ;  /* 0x000000091a0c7224 */ /* 0x000fe200078e02ff */
[C---:B------:R-:W-:Y:S01]  /*4410*/  ISETP.GE.AND P0, PT, R8.reuse, R0, PT ;  /* 0x000000000800720c */ /* 0x040fe20003f06270 */
[----:B------:R-:W-:Y:S03]  /*4420*/  IMAD.HI.U32 R0, R8, R4, RZ ;  /* 0x0000000408007227 */ /* 0x000fe600078e00ff */
[----:B------:R-:W-:Y:S02]  /*4430*/  ISETP.GE.OR P0, PT, R2, R12, P0 ;  /* 0x0000000c0200720c */ /* 0x000fe40000706670 */
[-C--:B------:R-:W-:Y:S04]  /*4440*/  SHF.R.U32.HI R0, RZ, R5.reuse, R0 ;  /* 0x00000005ff007219 */ /* 0x080fe80000011600 */
[----:B------:R-:W-:Y:S05]  /*4450*/  SEL R13, R8, R0, !P2 ;  /* 0x00000000080d7207 */ /* 0x000fea0005000000 */
[----:B------:R-:W-:Y:S02]  /*4460*/  IMAD.MOV R12, RZ, RZ, -R13 ;  /* 0x000000ffff0c7224 */ /* 0x000fe400078e0a0d */
[----:B------:R-:W-:Y:S04]  /*4470*/  @!P0 IMAD.HI.U32 R0, R2, R4, RZ ;  /* 0x0000000402008227 */ /* 0x000fe800078e00ff */
[----:B------:R-:W-:Y:S01]  /*4480*/  IMAD R12, R26, R12, R8 ;  /* 0x0000000c1a0c7224 */ /* 0x000fe200078e0208 */
[----:B------:R-:W-:Y:S04]  /*4490*/  @!P0 SHF.R.U32.HI R0, RZ, R5, R0 ;  /* 0x00000005ff008219 */ /* 0x000fe80000011600 */
[----:B------:R-:W-:Y:S04]  /*44a0*/  @!P0 SEL R0, R2, R0, !P2 ;  /* 0x0000000002008207 */ /* 0x000fe80005000000 */
[----:B------:R-:W-:Y:S01]  /*44b0*/  @!P0 IADD3 R13, PT, PT, R13, -R0, RZ ;  /* 0x800000000d0d8210 */ /* 0x000fe20007ffe0ff */
[----:B------:R-:W-:Y:S01]  /*44c0*/  @!P0 IMAD R0, R9, R12, R0 ;  /* 0x0000000c09008224 */ /* 0x000fe200078e0200 */
[----:B------:R-:W-:Y:S01]  /*44d0*/  IADD3 R9, PT, PT, -R8, RZ, RZ ;  /* 0x000000ff08097210 */ /* 0x000fe20007ffe1ff */
[--C-:B------:R-:W-:Y:S02]  /*44e0*/  IMAD.MOV R12, RZ, RZ, -R2.reuse ;  /* 0x000000ffff0c7224 */ /* 0x100fe400078e0a02 */
[----:B------:R-:W-:Y:S02]  /*44f0*/  @!P0 IMAD R8, R13, R26, R2 ;  /* 0x0000001a0d088224 */ /* 0x000fe400078e0202 */
[----:B------:R-:W-:Y:S02]  /*4500*/  @!P0 IMAD.MOV.U32 R2, RZ, RZ, R0 ;  /* 0x000000ffff028224 */ /* 0x000fe400078e0000 */
[----:B------:R-:W-:Y:S02]  /*4510*/  IMAD R11, R3, R12, R11 ;  /* 0x0000000c030b7224 */ /* 0x000fe400078e020b */
[----:B------:R-:W-:Y:S02]  /*4520*/  IMAD R10, R6, R9, R10 ;  /* 0x00000009060a7224 */ /* 0x000fe400078e020a */
[----:B------:R-:W-:Y:S02]  /*4530*/  IMAD R11, R2, R3, R11 ;  /* 0x00000003020b7224 */ /* 0x000fe400078e020b */
[----:B------:R-:W-:Y:S02]  /*4540*/  IMAD R10, R8, R6, R10 ;  /* 0x00000006080a7224 */ /* 0x000fe400078e020a */
.L_x_79:
[----:B------:R-:W-:Y:S05]  /*4550*/  BRA.U UP1, `(.L_x_80) ;  /* 0x0000000101107547 */ /* 0x000fea000b800000 */
[----:B------:R-:W-:Y:S04]  /*4560*/  MOV R2, UR6 ;  /* 0x0000000600027c02 */ /* 0x000fe80008000f00 */
[----:B------:R-:W-:Y:S04]  /*4570*/  SHF.L.U32 R2, R2, 0x1f, RZ ;  /* 0x0000001f02027819 */ /* 0x000fe800000006ff */
[----:B------:R-:W2:Y:S02]  /*4580*/  SYNCS.PHASECHK.TRANS64.TRYWAIT P0, [UR7+0x108], R2 ;  /* 0x00010802ff0075a7 */ /* 0x000ea40008001107 */
[----:B--2---:R-:W-:Y:S05]  /*4590*/  @!P0 BRA `(.L_x_81) ;  /* 0x0000003800108947 */ /* 0x004fea0003800000 */
.L_x_80:
[----:B------:R-:W-:Y:S02]  /*45a0*/  R2UR UR11, R21 ;  /* 0x00000000150b72ca */ /* 0x000fe400000e0000 */
[----:B------:R-:W-:Y:S02]  /*45b0*/  R2UR UR10, R20 ;  /* 0x00000000140a72ca */ /* 0x000fe400000e0000 */
[----:B------:R-:W-:Y:S04]  /*45c0*/  ISETP.NE.U32.AND P2, PT, RZ, UR4, PT ;  /* 0x00000004ff007c0c */ /* 0x000fe8000bf45070 */
[----:B------:R-:W-:Y:S05]  /*45d0*/  ISETP.NE.AND.EX P2, PT, RZ, UR5, PT, P2 ;  /* 0x00000005ff007c0c */ /* 0x000fea000bf45320 */
[----:B------:R-:W-:Y:S02]  /*45e0*/  USHF.L.U32 UR11, UR11, 0x6, URZ ;  /* 0x000000060b0b7899 */ /* 0x000fe400080006ff */
[----:B------:R-:W-:Y:S01]  /*45f0*/  USHF.L.U32 UR10, UR10, 0x6, URZ ;  /* 0x000000060a0a7899 */ /* 0x000fe200080006ff */
[----:B------:R-:W-:Y:S11]  /*4600*/  BRA.U !UP4, `(.L_x_82) ;  /* 0x000000010c347547 */ /* 0x000ff6000b800000 */
[----:B------:R-:W-:Y:S01]  /*4610*/  UPLOP3.LUT UP0, UPT, UPT, UPT, UP3, 0x80, 0x8 ;  /* 0x000000000008789c */ /* 0x000fe20003f0f030 */
[----:B--2---:R-:W-:Y:S02]  /*4620*/  HFMA2 R0, -RZ, RZ, 0, 5.9604644775390625e-08 ;  /* 0x00000001ff007431 */ /* 0x004fe400000001ff */
[----:B------:R-:W-:Y:S03]  /*4630*/  IMAD.MOV.U32 R60, RZ, RZ, 0x1 ;  /* 0x00000001ff3c7424 */ /* 0x000fe600078e00ff */
[----:B------:R-:W-:Y:S05]  /*4640*/  PLOP3.LUT P0, PT, PT, PT, UP0, 0x80, 0x8 ;  /* 0x000000000008781c */ /* 0x000fea0003f0f008 */
[----:B------:R-:W2:Y:S01]  /*4650*/  @UP0 LDCU.64 UR14, c[0x0][0x888] ;  /* 0x00011100ff0e07ac */ /* 0x000ea20008000a00 */
[----:B------:R-:W-:Y:S07]  /*4660*/  @UP0 UIMAD UR8, UR36, UR4, URZ ;  /* 0x00000004240802a4 */ /* 0x000fee000f8e02ff */
[----:B------:R-:W-:Y:S01]  /*4670*/  @!P0 PRMT R60, R0, 0x7610, R60 ;  /* 0x00007610003c8816 */ /* 0x000fe2000000003c */
[----:B--2---:R-:W-:Y:S03]  /*4680*/  @UP0 UIMAD.WIDE UR14, UR8, 0x4, UR14 ;  /* 0x00000004080e08a5 */ /* 0x004fe6000f8e020e */
[----:B------:R-:W2:Y:S03]  /*4690*/  @!UP0 LDCU UR8, c[0x0][0x880] ;  /* 0x00011000ff0887ac */ /* 0x000ea60008000800 */
[----:B------:R-:W-:Y:S01]  /*46a0*/  IMAD.U32 R8, RZ, RZ, UR14 ;  /* 0x0000000eff087e24 */ /* 0x000fe2000f8e00ff */
[----:B------:R-:W-:Y:S05]  /*46b0*/  MOV R9, UR15 ;  /* 0x0000000f00097c02 */ /* 0x000fea0008000f00 */
[----:B-----5:R3:W5:Y:S02]  /*46c0*/  @P0 LDG.E R35, desc[UR46][R8.64] ;  /* 0x0000002e08230981 */ /* 0x020764000c1e1900 */
[----:B--23--:R-:W-:Y:S07]  /*46d0*/  @!P0 IMAD.U32 R35, RZ, RZ, UR8 ;  /* 0x00000008ff238e24 */ /* 0x00cfee000f8e00ff */
.L_x_82:
[----:B-----5:R-:W-:Y:S01]  /*46e0*/  @!P2 FSETP.EQ.AND P0, PT, R35, RZ, PT ;  /* 0x000000ff2300a20b */ /* 0x020fe20003f02000 */
[----:B------:R-:W-:Y:S01]  /*46f0*/  @!UPT UIADD3 URZ, UPT, UPT, URZ, URZ, URZ ;  /* 0x000000fffffff290 */ /* 0x000fe2000fffe0ff */
[----:B------:R-:W-:Y:S11]  /*4700*/  @!P2 BRA `(.L_x_83) ;  /* 0x000000000014a947 */ /* 0x000ff60003800000 */
[----:B------:R-:W-:Y:S02]  /*4710*/  LOP3.LUT P2, RZ, R60, 0xff, RZ, 0xc0, !PT ;  /* 0x000000ff3cff7812 */ /* 0x000fe4000784c0ff */
[----:B------:R-:W-:Y:S04]  /*4720*/  PLOP3.LUT P0, PT, PT, PT, UP0, 0x80, 0x8 ;  /* 0x000000000008781c */ /* 0x000fe80003f0f008 */
[----:B------:R-:W-:Y:S07]  /*4730*/  PLOP3.LUT P0, PT, P0, PT, PT, 0x8, 0x80 ;  /* 0x000000000080781c */ /* 0x000fee000070e170 */
[----:B------:R-:W-:Y:S11]  /*4740*/  @P2 FSETP.EQ.AND P0, PT, R35, RZ, PT ;  /* 0x000000ff2300220b */ /* 0x000ff60003f02000 */
[----:B------:R-:W-:Y:S02]  /*4750*/  @!UPT UIADD3 URZ, UPT, UPT, URZ, URZ, URZ ;  /* 0x000000fffffff290 */ /* 0x000fe4000fffe0ff */
.L_x_83:
[----:B------:R-:W-:Y:S01]  /*4760*/  ULEA UR15, UR13, UR7, 0x3 ;  /* 0x000000070d0f7291 */ /* 0x000fe2000f8e18ff */
[----:B------:R-:W-:Y:S02]  /*4770*/  SHF.L.U32 R9, R32, 0x1f, RZ ;  /* 0x0000001f20097819 */ /* 0x000fe400000006ff */
[----:B------:R-:W-:Y:S04]  /*4780*/  ELECT P4, URZ, PT ;  /* 0x0000000000ff782f */ /* 0x000fe80003880000 */
[----:B------:R-:W-:Y:S02]  /*4790*/  PLOP3.LUT P4, PT, P0, P4, PT, 0xf2, 0x2f ;  /* 0x00000000002f781c */ /* 0x000fe40000789e72 */
[----:B------:R-:W3:Y:S11]  /*47a0*/  SYNCS.PHASECHK.TRANS64.TRYWAIT P2, [UR15+0xe8], R9 ;  /* 0x0000e809ff0075a7 */ /* 0x000ef6000804110f */
[----:B-1----:R-:W-:Y:S05]  /*47b0*/  @!P4 IADD3 R8, P0, PT, R30, 0x580, RZ ;  /* 0x000005801e08c810 */ /* 0x002fea0007f1e0ff */
[----:B--2---:R-:W-:Y:S01]  /*47c0*/  @!P4 IMAD.X R2, RZ, RZ, R31, P0 ;  /* 0x000000ffff02c224 */ /* 0x004fe200000e061f */
[----:B---3--:R-:W-:Y:S07]  /*47d0*/  @!P2 BRA `(.L_x_84) ;  /* 0x000000340098a947 */ /* 0x008fee0003800000 */
.L_x_173:
[----:B------:R-:W2:Y:S01]  /*47e0*/  LDC.64 R12, c[0x0][0xb18] ;  /* 0x0002c600ff0c7b82 */ /* 0x000ea20000000a00 */
[----:B------:R-:W-:Y:S01]  /*47f0*/  @!P4 R2UR UR8, R2 ;  /* 0x000000000208c2ca */ /* 0x000fe200000e0000 */
[----:B------:R-:W-:Y:S01]  /*4800*/  VOTEU.ALL UP2, P4 ;  /* 0x0000000000ff7886 */ /* 0x000fe20002040000 */
[----:B------:R-:W-:Y:S01]  /*4810*/  @!P4 R2UR UR9, R8 ;  /* 0x000000000809c2ca */ /* 0x000fe200000e0000 */
[----:B------:R-:W-:Y:S01]  /*4820*/  VOTEU.ALL UP1, P4 ;  /* 0x0000000000ff7886 */ /* 0x000fe20002020000 */
[----:B-1----:R-:W-:Y:S03]  /*4830*/  @!P4 IMAD.MOV.U32 R0, RZ, RZ, 0x1000 ;  /* 0x00001000ff00c424 */ /* 0x002fe600078e00ff */
[----:B------:R-:W1:Y:S01]  /*4840*/  @!P1 LDC R2, c[0x0][0xb0c] ;  /* 0x0002c300ff029b82 */ /* 0x000e620000000800 */
[----:B------:R-:W-:Y:S01]  /*4850*/  UMOV UR20, 0x0 ;  /* 0x0000000000147882 */ /* 0x000fe20000000000 */
[----:B------:R-:W-:Y:S01]  /*4860*/  UMOV UR21, 0x10000000 ;  /* 0x1000000000157882 */ /* 0x000fe20000000000 */
[----:B------:R-:W-:Y:S01]  /*4870*/  UMOV UR12, UR36 ;  /* 0x00000024000c7c82 */ /* 0x000fe20008000000 */
[----:B------:R-:W-:Y:S01]  /*4880*/  UIADD3 UR14, UPT, UPT, UR13, 0x1, URZ ;  /* 0x000000010d0e7890 */ /* 0x000fe2000fffe0ff */
[----:B------:R-:W-:Y:S01]  /*4890*/  @P3 SHF.R.U32.HI R27, RZ, 0x10, R17 ;  /* 0x00000010ff1b3819 */ /* 0x000fe20000011611 */
[----:B------:R-:W-:Y:S02]  /*48a0*/  VIADD R29, R29, 0x1 ;  /* 0x000000011d1d7836 */ /* 0x000fe40000000000 */
[----:B------:R-:W-:Y:S01]  /*48b0*/  IMAD.U32 R9, RZ, RZ, UR8 ;  /* 0x00000008ff097e24 */ /* 0x000fe2000f8e00ff */
[----:B------:R-:W-:Y:S01]  /*48c0*/  @!UP2 ULEA UR8, UR13, UR7, 0xc ;  /* 0x000000070d08a291 */ /* 0x000fe2000f8e60ff */
[----:B------:R-:W-:Y:S01]  /*48d0*/  IMAD.U32 R8, RZ, RZ, UR9 ;  /* 0x00000009ff087e24 */ /* 0x000fe2000f8e00ff */
[----:B------:R-:W-:Y:S02]  /*48e0*/  UIADD3 UR9, UPT, UPT, UR15, 0xd0, URZ ;  /* 0x000000d00f097890 */ /* 0x000fe4000fffe0ff */
[----:B------:R-:W-:Y:S01]  /*48f0*/  @!P4 R2UR UR19, R9 ;  /* 0x000000000913c2ca */ /* 0x000fe200000e0000 */
[----:B------:R-:W-:Y:S01]  /*4900*/  @!UP2 UIADD3 UR8, UPT, UPT, UR8, 0x200, URZ ;  /* 0x000002000808a890 */ /* 0x000fe2000fffe0ff */
[----:B------:R-:W-:Y:S01]  /*4910*/  @!P4 R2UR UR18, R8 ;  /* 0x000000000812c2ca */ /* 0x000fe200000e0000 */
[----:B------:R-:W-:Y:S01]  /*4920*/  UISETP.NE.AND UP5, UPT, UR14, 0x3, UPT ;  /* 0x000000030e00788c */ /* 0x000fe2000bfa5270 */
[----:B------:R-:W3:Y:S01]  /*4930*/  LDC.64 R8, c[0x0][0xb10] ;  /* 0x0002c400ff087b82 */ /* 0x000ee20000000a00 */
[----:B------:R-:W-:Y:S02]  /*4940*/  UPRMT UR16, UR37, 0x654, UR9 ;  /* 0x0000065425107896 */ /* 0x000fe40008000009 */
[----:B------:R-:W-:Y:S02]  /*4950*/  USEL UR17, URZ, 0x1, UP5 ;  /* 0x00000001ff117887 */ /* 0x000fe4000a800000 */
[----:B------:R-:W-:Y:S04]  /*4960*/  USEL UR14, UR14, URZ, UP5 ;  /* 0x000000ff0e0e7287 */ /* 0x000fe8000a800000 */
[----:B------:R-:W-:Y:S01]  /*4970*/  ULEA UR13, UR14, UR7, 0x3 ;  /* 0x000000070e0d7291 */ /* 0x000fe2000f8e18ff */
[----:B------:R-:W-:Y:S01]  /*4980*/  LOP3.LUT R32, R32, UR17, RZ, 0x3c, !PT ;  /* 0x0000001120207c12 */ /* 0x000fe2000f8e3cff */
[----:B------:R1:W-:Y:S01]  /*4990*/  @!UP1 UTMALDG.3D [UR8], [UR18], desc[UR20] ;  /* 0x00001408120095b4 */ /* 0x0003e20008011000 */
[----:B------:R5:W-:Y:S02]  /*49a0*/  @!P4 SYNCS.ARRIVE.TRANS64.RED.A0TR RZ, [UR15+0xd0], R0 ;  /* 0x0000d000ffffc9a7 */ /* 0x000be4000830040f */
[----:B------:R-:W-:Y:S01]  /*49b0*/  SHF.L.U32 R20, R32, 0x1f, RZ ;  /* 0x0000001f20147819 */ /* 0x000fe200000006ff */
[C---:B---3--:R-:W-:Y:S01]  /*49c0*/  @!P1 IMAD.HI.U32 R8, R11.reuse, R8, RZ ;  /* 0x000000080b089227 */ /* 0x048fe200078e00ff */
[----:B--2---:R-:W-:Y:S02]  /*49d0*/  @!P1 ISETP.NE.AND P0, PT, R12, 0x1, PT ;  /* 0x000000010c00980c */ /* 0x004fe40003f05270 */
[----:B-1----:R-:W-:Y:S01]  /*49e0*/  @!P1 ISETP.NE.AND P2, PT, R2, 0x1, PT ;  /* 0x000000010200980c */ /* 0x002fe20003f45270 */
[----:B------:R-:W-:Y:S01]  /*49f0*/  SYNCS.ARRIVE.TRANS64.RED.A1T0 RZ, [UR16], RZ ;  /* 0x000000ffffff79a7 */ /* 0x000fe20008100410 */
[C---:B------:R-:W-:Y:S01]  /*4a00*/  @!P1 IMAD.HI.U32 R13, R10.reuse, R13, RZ ;  /* 0x0000000d0a0d9227 */ /* 0x040fe200078e00ff */
[----:B------:R-:W-:Y:S04]  /*4a10*/  @!P1 SHF.R.U32.HI R8, RZ, R9, R8 ;  /* 0x00000009ff089219 */ /* 0x000fe80000011608 */
[----:B------:R-:W-:Y:S01]  /*4a20*/  @!P1 SEL R8, R11, R8, !P2 ;  /* 0x000000080b089207 */ /* 0x000fe20005000000 */
[----:B------:R-:W1:Y:S01]  /*4a30*/  SYNCS.PHASECHK.TRANS64.TRYWAIT P5, [UR13+0xe8], R20 ;  /* 0x0000e814ff0075a7 */ /* 0x000e6200080a110d */
[----:B-----5:R-:W2:Y:S02]  /*4a40*/  @!P1 LDC R0, c[0x0][0xb20] ;  /* 0x0002c800ff009b82 */ /* 0x020ea40000000800 */
[----:B--2---:R-:W-:Y:S04]  /*4a50*/  @!P1 SHF.R.U32.HI R0, RZ, R0, R13 ;  /* 0x00000000ff009219 */ /* 0x004fe8000001160d */
[----:B------:R-:W-:Y:S05]  /*4a60*/  @!P1 SEL R9, R10, R0, !P0 ;  /* 0x000000000a099207 */ /* 0x000fea0004000000 */
[----:B------:R-:W-:Y:S02]  /*4a70*/  @!P1 IMAD.IADD R0, R9, 0x1, -R8 ;  /* 0x0000000109009824 */ /* 0x000fe400078e0a08 */
[----:B------:R-:W-:Y:S02]  /*4a80*/  @!P1 IMAD.IADD R8, R8, 0x1, -R9 ;  /* 0x0000000108089824 */ /* 0x000fe400078e0a09 */
[----:B------:R-:W-:Y:S02]  /*4a90*/  @!P1 IMAD R11, R0, R2, R11 ;  /* 0x00000002000b9224 */ /* 0x000fe400078e020b */
[----:B------:R-:W-:Y:S01]  /*4aa0*/  @!P1 IMAD R10, R8, R12, R10 ;  /* 0x0000000c080a9224 */ /* 0x000fe200078e020a */
[----:B-1----:R-:W-:Y:S06]  /*4ab0*/  @!P5 BRA `(.L_x_85) ;  /* 0x0000003000f8d947 */ /* 0x002fec0003800000 */
.L_x_175:
[----:B------:R-:W-:Y:S01]  /*4ac0*/  @!P4 IADD3 R2, P0, PT, R30, 0x580, RZ ;  /* 0x000005801e02c810 */ /* 0x000fe20007f1e0ff */
[----:B------:R-:W-:Y:S01]  /*4ad0*/  UMOV UR18, 0x0 ;  /* 0x0000000000127882 */ /* 0x000fe20000000000 */
[----:B------:R-:W-:Y:S01]  /*4ae0*/  UMOV UR19, 0x10000000 ;  /* 0x1000000000137882 */ /* 0x000fe20000000000 */
[----:B------:R-:W-:Y:S01]  /*4af0*/  VOTEU.ALL UP1, P4 ;  /* 0x0000000000ff7886 */ /* 0x000fe20002020000 */
[----:B------:R-:W-:Y:S01]  /*4b00*/  @!P4 R2UR UR9, R2 ;  /* 0x000000000209c2ca */ /* 0x000fe200000e0000 */
[----:B-1----:R-:W-:Y:S01]  /*4b10*/  @!P4 IMAD.X R0, RZ, RZ, R31, P0 ;  /* 0x000000ffff00c224 */ /* 0x002fe200000e061f */
[----:B------:R-:W-:Y:S01]  /*4b20*/  UMOV UR12, UR36 ;  /* 0x00000024000c7c82 */ /* 0x000fe20008000000 */
[----:B------:R-:W-:Y:S01]  /*4b30*/  @P3 R2UR UR36, R27 ;  /* 0x000000001b2432ca */ /* 0x000fe200000e0000 */
[----:B------:R-:W-:Y:S01]  /*4b40*/  @!UP1 ULEA UR15, UR14, UR7, 0xc ;  /* 0x000000070e0f9291 */ /* 0x000fe2000f8e60ff */
[----:B------:R-:W-:Y:S01]  /*4b50*/  ISETP.NE.AND P0, PT, R29, 0x2, PT ;  /* 0x000000021d00780c */ /* 0x000fe20003f05270 */
[----:B------:R-:W-:Y:S01]  /*4b60*/  @!UP1 UIADD3 UR10, UPT, UPT, UR10, 0x20, URZ ;  /* 0x000000200a0a9890 */ /* 0x000fe2000fffe0ff */
[----:B------:R-:W-:Y:S01]  /*4b70*/  @!P4 R2UR UR8, R0 ;  /* 0x000000000008c2ca */ /* 0x000fe200000e0000 */
[----:B------:R-:W-:Y:S01]  /*4b80*/  IMAD.IADD R20, R10, 0x1, R58 ;  /* 0x000000010a147824 */ /* 0x000fe200078e023a */
[----:B------:R-:W-:Y:S01]  /*4b90*/  SEL R0, RZ, 0x1, P0 ;  /* 0x00000001ff007807 */ /* 0x000fe20000000000 */
[----:B------:R-:W-:Y:S01]  /*4ba0*/  IMAD.IADD R21, R11, 0x1, R59 ;  /* 0x000000010b157824 */ /* 0x000fe200078e023b */
[----:B------:R-:W-:Y:S02]  /*4bb0*/  SEL R29, R29, RZ, P0 ;  /* 0x000000ff1d1d7207 */ /* 0x000fe40000000000 */
[----:B------:R-:W-:Y:S01]  /*4bc0*/  IMAD.U32 R8, RZ, RZ, UR9 ;  /* 0x00000009ff087e24 */ /* 0x000fe2000f8e00ff */
[----:B------:R-:W-:Y:S01]  /*4bd0*/  UIADD3 UR9, UPT, UPT, UR13, 0xd0, URZ ;  /* 0x000000d00d097890 */ /* 0x000fe2000fffe0ff */
[----:B------:R-:W-:Y:S03]  /*4be0*/  LOP3.LUT R28, R28, R0, RZ, 0x3c, !PT ;  /* 0x000000001c1c7212 */ /* 0x000fe600078e3cff */
[----:B------:R-:W-:Y:S02]  /*4bf0*/  @!P4 R2UR UR16, R8 ;  /* 0x000000000810c2ca */ /* 0x000fe400000e0000 */
[----:B------:R-:W-:Y:S01]  /*4c00*/  IMAD.U32 R9, RZ, RZ, UR8 ;  /* 0x00000008ff097e24 */ /* 0x000fe2000f8e00ff */
[----:B------:R-:W-:Y:S01]  /*4c10*/  @!UP1 UIADD3 UR8, UPT, UPT, UR15, 0x200, URZ ;  /* 0x000002000f089890 */ /* 0x000fe2000fffe0ff */
[----:B------:R-:W-:Y:S01]  /*4c20*/  VOTEU.ALL UP1, P4 ;  /* 0x0000000000ff7886 */ /* 0x000fe20002020000 */
[----:B------:R-:W-:Y:S02]  /*4c30*/  UPRMT UR15, UR37, 0x654, UR9 ;  /* 0x00000654250f7896 */ /* 0x000fe40008000009 */
[----:B------:R-:W-:Y:S11]  /*4c40*/  @!P4 R2UR UR17, R9 ;  /* 0x000000000911c2ca */ /* 0x000ff600000e0000 */
[----:B------:R-:W-:Y:S02]  /*4c50*/  @!UPT UIADD3 URZ, UPT, UPT, URZ, URZ, URZ ;  /* 0x000000fffffff290 */ /* 0x000fe4000fffe0ff */
[----:B------:R2:W-:Y:S01]  /*4c60*/  @!UP1 UTMALDG.3D [UR8], [UR16], desc[UR18] ;  /* 0x00001208100095b4 */ /* 0x0005e20008011000 */
[----:B------:R2:W-:Y:S01]  /*4c70*/  @!P4 SYNCS.ARRIVE.TRANS64.RED.A0TR RZ, [UR13+0xd0], R25 ;  /* 0x0000d019ffffc9a7 */ /* 0x0005e2000830040d */
[----:B------:R-:W-:Y:S04]  /*4c80*/  UIADD3 UR13, UPT, UPT, UR14, 0x1, URZ ;  /* 0x000000010e0d7890 */ /* 0x000fe8000fffe0ff */
[----:B------:R-:W-:Y:S04]  /*4c90*/  UISETP.NE.AND UP1, UPT, UR13, 0x3, UPT ;  /* 0x000000030d00788c */ /* 0x000fe8000bf25270 */
[----:B------:R-:W-:Y:S02]  /*4ca0*/  USEL UR14, URZ, 0x1, UP1 ;  /* 0x00000001ff0e7887 */ /* 0x000fe40008800000 */
[----:B------:R-:W-:Y:S02]  /*4cb0*/  USEL UR13, UR13, URZ, UP1 ;  /* 0x000000ff0d0d7287 */ /* 0x000fe40008800000 */
[----:B------:R-:W-:Y:S02]  /*4cc0*/  UPLOP3.LUT UP1, UPT, UPT, UPT, UPT, 0x80, 0x8 ;  /* 0x000000000008789c */ /* 0x000fe40003f2f070 */
[----:B------:R-:W-:Y:S01]  /*4cd0*/  LOP3.LUT R32, R32, UR14, RZ, 0x3c, !PT ;  /* 0x0000000e20207c12 */ /* 0x000fe2000f8e3cff */
[----:B------:R-:W-:Y:S01]  /*4ce0*/  SYNCS.ARRIVE.TRANS64.RED.A1T0 RZ, [UR15], RZ ;  /* 0x000000ffffff79a7 */ /* 0x000fe2000810040f */
[----:B------:R-:W-:Y:S07]  /*4cf0*/  @P3 BRA `(.L_x_86) ;  /* 0xfffffff4001c3947 */ /* 0x000fee000383ffff */
[----:B------:R-:W-:Y:S01]  /*4d00*/  UIADD3 UR7, UPT, UPT, UR7, 0xe8, URZ ;  /* 0x000000e807077890 */ /* 0x000fe2000fffe0ff */
[----:B------:R-:W-:-:S03]  /*4d10*/  SHF.L.U32 R2, R32, 0x1f, RZ ;  /* 0x0000001f20027819 */ /* 0x000fc600000006ff */
[----:B------:R-:W-:-:S09]  /*4d20*/  ULEA UR4, UR13, UR7, 0x3 ;  /* 0x000000070d047291 */ /* 0x000fd2000f8e18ff */
[----:B------:R-:W1:Y:S02]  /*4d30*/  SYNCS.PHASECHK.TRANS64.TRYWAIT P0, [UR4], R2 ;  /* 0x00000002ff0075a7 */ /* 0x000e640008001104 */
[----:B-1----:R-:W-:Y:S05]  /*4d40*/  @!P0 BRA `(.L_x_87) ;  /* 0x00000030006c8947 */ /* 0x002fea0003800000 */
.L_x_177:
        /* <DEDUP_REMOVED lines=9> */
.L_x_179:
[----:B------:R-:W-:-:S04]  /*4de0*/  UIADD3 UR5, UPT, UPT, UR5, 0x1, URZ ;  /* 0x0000000105057890 */ /* 0x000fc8000fffe0ff */
[----:B------:R-:W-:-:S04]  /*4df0*/  UISETP.NE.AND UP0, UPT, UR5, 0x3, UPT ;  /* 0x000000030500788c */ /* 0x000fc8000bf05270 */
[----:B------:R-:W-:Y:S02]  /*4e00*/  USEL UR4, URZ, 0x1, UP0 ;  /* 0x00000001ff047887 */ /* 0x000fe40008000000 */
[----:B------:R-:W-:-:S04]  /*4e10*/  USEL UR5, UR5, URZ, UP0 ;  /* 0x000000ff05057287 */ /* 0x000fc80008000000 */
[----:B------:R-:W-:Y:S01]  /*4e20*/  ULEA UR5, UR5, UR7, 0x3 ;  /* 0x0000000705057291 */ /* 0x000fe2000f8e18ff */
[----:B-1----:R-:W-:-:S04]  /*4e30*/  LOP3.LUT R2, R32, UR4, RZ, 0x3c, !PT ;  /* 0x0000000420027c12 */ /* 0x002fc8000f8e3cff */
[----:B------:R-:W-:Y:S01]  /*4e40*/  SHF.L.U32 R2, R2, 0x1f, RZ ;  /* 0x0000001f02027819 */ /* 0x000fe200000006ff */
[----:B------:R-:W-:-:S07]  /*4e50*/  IMAD.U32 R0, RZ, RZ, UR5 ;  /* 0x00000005ff007e24 */ /* 0x000fce000f8e00ff */
.L_x_89:
[----:B-1----:R1:W3:Y:S02]  /*4e60*/  SYNCS.PHASECHK.TRANS64.TRYWAIT P0, [R0+URZ], R2 ;  /* 0x00000002000075a7 */ /* 0x0022e400080011ff */
[----:B---3--:R-:W-:Y:S05]  /*4e70*/  @!P0 NANOSLEEP.SYNCS 0x989680 ;  /* 0x009896800000895d */ /* 0x008fea0003900000 */
[----:B------:R-:W3:Y:S02]  /*4e80*/  @!P0 SYNCS.PHASECHK.TRANS64 P0, [R0+URZ], R2 ;  /* 0x00000002000085a7 */ /* 0x000ee400080010ff */
[----:B--23--:R-:W-:Y:S05]  /*4e90*/  @P0 EXIT ;  /* 0x000000000000094d */ /* 0x00cfea0003800000 */
[----:B------:R-:W-:Y:S05]  /*4ea0*/  BRA `(.L_x_89) ;  /* 0xfffffffc00ec7947 */ /* 0x000fea000383ffff */
.L_x_77:
[----:B------:R-:W-:-:S06]  /*4eb0*/  UISETP.GE.AND UP1, UPT, UR8, 0x4, UPT ;  /* 0x000000040800788c */ /* 0x000fcc000bf26270 */
[----:B------:R-:W-:-:S13]  /*4ec0*/  PLOP3.LUT P0, PT, PT, PT, UP1, 0x80, 0x8 ;  /* 0x000000000008781c */ /* 0x000fda0003f0f018 */
[----:B------:R-:W-:Y:S05]  /*4ed0*/  @!P0 EXIT ;  /* 0x000000000000894d */ /* 0x000fea0003800000 */
[----:B------:R-:W-:Y:S01]  /*4ee0*/  BAR.SYNC.DEFER_BLOCKING 0x6, 0xa0 ;  /* 0x0182800000007b1d */ /* 0x000fe20000010000 */
[C---:B------:R-:W-:Y:S01]  /*4ef0*/  IMAD.SHL.U32 R3, R70.reuse, 0x20, RZ ;  /* 0x0000002046037824 */ /* 0x040fe200078e00ff */
[----:B------:R-:W-:Y:S01]  /*4f00*/  SHF.R.U32.HI R4, RZ, 0x1, R70 ;  /* 0x00000001ff047819 */ /* 0x000fe20000011646 */
[C---:B------:R-:W-:Y:S01]  /*4f10*/  IMAD.SHL.U32 R64, R70.reuse, 0x10, RZ ;  /* 0x0000001046407824 */ /* 0x040fe200078e00ff */
[C---:B------:R-:W-:Y:S01]  /*4f20*/  LOP3.LUT P0, RZ, R70.reuse, 0x4, RZ, 0xc0, !PT ;  /* 0x0000000446ff7812 */ /* 0x040fe2000780c0ff */
[----:B------:R-:W-:Y:S01]  /*4f30*/  IMAD.U32 R32, R70, 0x10000, RZ ;  /* 0x0001000046207824 */ /* 0x000fe200078e00ff */
[----:B------:R-:W-:Y:S02]  /*4f40*/  UMOV UR48, 0x400 ;  /* 0x0000040000307882 */ /* 0x000fe40000000000 */
[----:B------:R-:W1:Y:S01]  /*4f50*/  LDC R63, c[0x0][0x370] ;  /* 0x0000dc00ff3f7b82 */ /* 0x000e620000000800 */
[----:B------:R-:W-:Y:S01]  /*4f60*/  ULEA UR48, UR37, UR48, 0x18 ;  /* 0x0000003025307291 */ /* 0x000fe2000f8ec0ff */
[----:B------:R-:W-:Y:S01]  /*4f70*/  LOP3.LUT R2, R3, 0xc0, RZ, 0xc0, !PT ;  /* 0x000000c003027812 */ /* 0x000fe200078ec0ff */
[----:B------:R-:W-:Y:S01]  /*4f80*/  IMAD.MOV.U32 R69, RZ, RZ, 0x10 ;  /* 0x00000010ff457424 */ /* 0x000fe200078e00ff */
[----:B------:R-:W-:Y:S01]  /*4f90*/  LOP3.LUT R64, R64, 0x600, RZ, 0xc0, !PT ;  /* 0x0000060040407812 */ /* 0x000fe200078ec0ff */
[----:B------:R-:W-:Y:S01]  /*4fa0*/  IMAD.MOV.U32 R31, RZ, RZ, RZ ;  /* 0x000000ffff1f7224 */ /* 0x000fe200078e00ff */
[----:B------:R-:W-:Y:S01]  /*4fb0*/  LOP3.LUT R4, R2, 0x8, R4, 0xf8, !PT ;  /* 0x0000000802047812 */ /* 0x000fe200078ef804 */
[----:B------:R-:W-:Y:S01]  /*4fc0*/  IMAD.SHL.U32 R2, R70, 0x4, RZ ;  /* 0x0000000446027824 */ /* 0x000fe200078e00ff */
[----:B------:R-:W2:Y:S01]  /*4fd0*/  LDC R28, c[0x0][0xb0c] ;  /* 0x0002c300ff1c7b82 */ /* 0x000ea20000000800 */
[--C-:B------:R-:W-:Y:S01]  /*4fe0*/  LOP3.LUT R64, R64, 0x20, R3.reuse, 0xf8, !PT ;  /* 0x0000002040407812 */ /* 0x100fe200078ef803 */
[----:B------:R-:W-:Y:S01]  /*4ff0*/  IMAD.MOV.U32 R68, RZ, RZ, RZ ;  /* 0x000000ffff447224 */ /* 0x000fe200078e00ff */
[----:B------:R-:W-:Y:S01]  /*5000*/  LOP3.LUT R32, R32, 0x600000, RZ, 0xc0, !PT ;  /* 0x0060000020207812 */ /* 0x000fe200078ec0ff */
[----:B------:R-:W-:Y:S01]  /*5010*/  IMAD.MOV.U32 R73, RZ, RZ, RZ ;  /* 0x000000ffff497224 */ /* 0x000fe200078e00ff */
[----:B------:R-:W-:Y:S01]  /*5020*/  LOP3.LUT R2, R4, 0x18, R2, 0x78, !PT ;  /* 0x0000001804027812 */ /* 0x000fe200078e7802 */
[----:B------:R-:W-:Y:S01]  /*5030*/  IMAD.MOV.U32 R67, RZ, RZ, RZ ;  /* 0x000000ffff437224 */ /* 0x000fe200078e00ff */
[----:B------:R-:W-:Y:S01]  /*5040*/  LOP3.LUT R64, R64, 0x100, R3, 0xf8, !PT ;  /* 0x0000010040407812 */ /* 0x000fe200078ef803 */
[----:B------:R-:W4:Y:S01]  /*5050*/  LDC R61, c[0x0][0xb20] ;  /* 0x0002c800ff3d7b82 */ /* 0x000f220000000800 */
[----:B------:R-:W3:Y:S01]  /*5060*/  LDS R0, [UR48+0x1c0] ;  /* 0x0001c030ff007984 */ /* 0x000ee20008000800 */
[----:B------:R-:W-:Y:S01]  /*5070*/  LOP3.LUT R70, R70, 0x60, RZ, 0xc0, !PT ;  /* 0x0000006046467812 */ /* 0x000fe200078ec0ff */
[----:B------:R-:W1:Y:S01]  /*5080*/  LDCU.64 UR54, c[0x0][0x348] ;  /* 0x00006900ff3677ac */ /* 0x000e620008000a00 */
[----:B------:R-:W-:-:S02]  /*5090*/  LOP3.LUT R64, R64, R2, RZ, 0xfc, !PT ;  /* 0x0000000240407212 */ /* 0x000fc400078efcff */
[----:B------:R-:W-:Y:S01]  /*50a0*/  SEL R69, R69, 0xfffffff0, !P0 ;  /* 0xfffffff045457807 */ /* 0x000fe20004000000 */
[----:B------:R-:W1:Y:S01]  /*50b0*/  LDCU.64 UR38, c[0x0][0x888] ;  /* 0x00011100ff2677ac */ /* 0x000e620008000a00 */
[----:B------:R-:W1:Y:S01]  /*50c0*/  LDC R27, c[0x0][0xb30] ;  /* 0x0002cc00ff1b7b82 */ /* 0x000e620000000800 */
[----:B------:R-:W1:Y:S01]  /*50d0*/  LDCU.64 UR44, c[0x0][0x890] ;  /* 0x00011200ff2c77ac */ /* 0x000e620008000a00 */
[----:B------:R-:W-:-:S06]  /*50e0*/  UMOV UR51, 0x1 ;  /* 0x0000000100337882 */ /* 0x000fcc0000000000 */
[----:B------:R-:W1:Y:S01]  /*50f0*/  LDC.64 R56, c[0x0][0xb10] ;  /* 0x0002c400ff387b82 */ /* 0x000e620000000a00 */
[----:B------:R-:W-:Y:S01]  /*5100*/  UMOV UR56, URZ ;  /* 0x000000ff00387c82 */ /* 0x000fe20008000000 */
[----:B------:R-:W-:Y:S01]  /*5110*/  UIADD3 UR52, UPT, UPT, UR48, 0x200, URZ ;  /* 0x0000020030347890 */ /* 0x000fe2000fffe0ff */
[----:B------:R-:W-:Y:S01]  /*5120*/  UMOV UR50, URZ ;  /* 0x000000ff00327c82 */ /* 0x000fe20008000000 */
[----:B------:R-:W-:-:S04]  /*5130*/  UMOV UR49, URZ ;  /* 0x000000ff00317c82 */ /* 0x000fc80008000000 */
[----:B------:R-:W1:Y:S08]  /*5140*/  LDC.64 R24, c[0x0][0xb18] ;  /* 0x0002c600ff187b82 */ /* 0x000e700000000a00 */
[----:B------:R-:W1:Y:S08]  /*5150*/  LDC.64 R22, c[0x0][0xb28] ;  /* 0x0002ca00ff167b82 */ /* 0x000e700000000a00 */
[----:B------:R-:W1:Y:S01]  /*5160*/  LDC.64 R54, c[0x0][0x8b0] ;  /* 0x00022c00ff367b82 */ /* 0x000e620000000a00 */
[----:B---3--:R-:W-:-:S07]  /*5170*/  IMAD.IADD R32, R0, 0x1, R32 ;  /* 0x0000000100207824 */ /* 0x008fce00078e0220 */
[----:B------:R-:W3:Y:S08]  /*5180*/  LDC.64 R52, c[0x0][0x8a8] ;  /* 0x00022a00ff347b82 */ /* 0x000ef00000000a00 */
[----:B--2-4-:R-:W1:Y:S02]  /*5190*/  LDC R62, c[0x0][0x374] ;  /* 0x0000dd00ff3e7b82 */ /* 0x014e640000000800 */
.L_x_120:
[----:B------:R-:W-:Y:S02]  /*51a0*/  LEA R0, R73, UR48, 0x3 ;  /* 0x0000003049007c11 */ /* 0x000fe4000f8e18ff */
[----:B------:R-:W-:Y:S02]  /*51b0*/  SHF.L.U32 R2, R67, 0x1f, RZ ;  /* 0x0000001f43027819 */ /* 0x000fe400000006ff */
[----:B-1----:R-:W-:Y:S02]  /*51c0*/  LEA R16, R73, UR48, 0x4 ;  /* 0x0000003049107c11 */ /* 0x002fe4000f8e20ff */
[----:B------:R-:W2:Y:S02]  /*51d0*/  SYNCS.PHASECHK.TRANS64.TRYWAIT P0, [R0+URZ+0x110], R2 ;  /* 0x00011002000075a7 */ /* 0x000ea400080011ff */
[----:B--2---:R-:W-:Y:S05]  /*51e0*/  @!P0 BRA `(.L_x_90) ;  /* 0x0000002c00748947 */ /* 0x004fea0003800000 */
.L_x_180:
[----:B------:R-:W4:Y:S01]  /*51f0*/  LDC.64 R10, c[0x0][0xb10] ;  /* 0x0002c400ff0a7b82 */ /* 0x000f220000000a00 */
[----:B------:R-:W3:Y:S01]  /*5200*/  LDS.128 R16, [R16+0x1a0] ;  /* 0x0001a00010107984 */ /* 0x000ee20000000c00 */
[----:B-1----:R-:W-:Y:S01]  /*5210*/  ISETP.NE.AND P1, PT, R27, 0x1, PT ;  /* 0x000000011b00780c */ /* 0x002fe20003f25270 */
[----:B--2---:R-:W-:Y:S01]  /*5220*/  VIADD R0, R0, 0x120 ;  /* 0x0000012000007836 */ /* 0x004fe20000000000 */
[----:B------:R-:W-:Y:S04]  /*5230*/  ISETP.GE.AND P0, PT, R26, 0x1, PT ;  /* 0x000000011a00780c */ /* 0x000fe80003f06270 */
[----:B------:R-:W1:Y:S01]  /*5240*/  LDC.64 R8, c[0x0][0xb18] ;  /* 0x0002c600ff087b82 */ /* 0x000e620000000a00 */
[----:B------:R-:W-:Y:S01]  /*5250*/  PRMT R0, RZ, 0x654, R0 ;  /* 0x00000654ff007816 */ /* 0x000fe20000000000 */
[----:B------:R-:W-:Y:S01]  /*5260*/  @!PT LDS RZ, [RZ] ;  /* 0x00000000fffff984 */ /* 0x000fe20000000800 */
[----:B------:R-:W-:Y:S01]  /*5270*/  @!PT LDS RZ, [RZ] ;  /* 0x00000000fffff984 */ /* 0x000fe20000000800 */
[----:B------:R-:W-:Y:S01]  /*5280*/  @!PT LDS RZ, [RZ] ;  /* 0x00000000fffff984 */ /* 0x000fe20000000800 */
[----:B------:R-:W-:Y:S01]  /*5290*/  @!PT LDS RZ, [RZ] ;  /* 0x00000000fffff984 */ /* 0x000fe20000000800 */
[----:B------:R2:W-:Y:S06]  /*52a0*/  MEMBAR.ALL.CTA ;  /* 0x0000000000007992 */ /* 0x0005ec0000008000 */
[----:B--2---:R-:W2:Y:S01]  /*52b0*/  FENCE.VIEW.ASYNC.S ;  /* 0x00000000000073c6 */ /* 0x004ea20000000000 */
[----:B------:R-:W1:Y:S08]  /*52c0*/  @!P1 LDC R12, c[0x0][0xb20] ;  /* 0x0002c800ff0c9b82 */ /* 0x000e700000000800 */
[----:B------:R-:W1:Y:S01]  /*52d0*/  @!P1 LDC R7, c[0x0][0xb0c] ;  /* 0x0002c300ff079b82 */ /* 0x000e620000000800 */
[----:B--2---:R2:W-:Y:S01]  /*52e0*/  SYNCS.ARRIVE.TRANS64.RED.A1T0 RZ, [R0+URZ], RZ ;  /* 0x000000ff00ff79a7 */ /* 0x0045e200081004ff */
[----:B---3--:R-:W-:Y:S04]  /*52f0*/  LOP3.LUT P4, RZ, R18, 0x1, RZ, 0xc0, !PT ;  /* 0x0000000112ff7812 */ /* 0x008fe8000788c0ff */
[----:B------:R-:W-:Y:S09]  /*5300*/  P2R R71, PR, RZ, 0x10 ;  /* 0x00000010ff477803 */ /* 0x000ff20000000000 */
[----:B------:R-:W-:Y:S02]  /*5310*/  @P4 MOV R30, R16 ;  /* 0x00000010001e4202 */ /* 0x000fe40000000f00 */
[----:B------:R-:W-:Y:S01]  /*5320*/  @P4 LOP3.LUT R29, R17, 0xffff, RZ, 0xc0, !PT ;  /* 0x0000ffff111d4812 */ /* 0x000fe200078ec0ff */
[----:B--2-4-:R-:W-:Y:S06]  /*5330*/  @!P0 BRA `(.L_x_91) ;  /* 0x0000000000a48947 */ /* 0x014fec0003800000 */
[----:B------:R-:W-:Y:S01]  /*5340*/  IMAD.HI.U32 R0, R62, R25, RZ ;  /* 0x000000193e007227 */ /* 0x000fe200078e00ff */
[----:B------:R-:W-:Y:S02]  /*5350*/  ISETP.NE.AND P0, PT, R24, 0x1, PT ;  /* 0x000000011800780c */ /* 0x000fe40003f05270 */
[----:B------:R-:W-:Y:S01]  /*5360*/  ISETP.NE.AND P2, PT, R26, 0x1, PT ;  /* 0x000000011a00780c */ /* 0x000fe20003f45270 */
[----:B------:R-:W-:Y:S01]  /*5370*/  IMAD.HI.U32 R4, R63, R56, RZ ;  /* 0x000000383f047227 */ /* 0x000fe200078e00ff */
[----:B------:R-:W-:Y:S02]  /*5380*/  SHF.R.U32.HI R0, RZ, R61, R0 ;  /* 0x0000003dff007219 */ /* 0x000fe40000011600 */
[----:B------:R-:W-:Y:S01]  /*5390*/  ISETP.NE.AND P3, PT, R28, 0x1, PT ;  /* 0x000000011c00780c */ /* 0x000fe20003f65270 */
[----:B------:R-:W-:Y:S01]  /*53a0*/  IMAD.HI.U32 R6, R29, R25, RZ ;  /* 0x000000191d067227 */ /* 0x000fe200078e00ff */
[-C--:B------:R-:W-:Y:S02]  /*53b0*/  SHF.R.U32.HI R4, RZ, R57.reuse, R4 ;  /* 0x00000039ff047219 */ /* 0x080fe40000011604 */
[----:B------:R-:W-:Y:S01]  /*53c0*/  SEL R0, R62, R0, !P0 ;  /* 0x000000003e007207 */ /* 0x000fe20004000000 */
[----:B------:R-:W-:Y:S01]  /*53d0*/  IMAD.HI.U32 R5, R30, R56, RZ ;  /* 0x000000381e057227 */ /* 0x000fe200078e00ff */
[----:B------:R-:W-:Y:S03]  /*53e0*/  SEL R4, R63, R4, !P3 ;  /* 0x000000043f047207 */ /* 0x000fe60005800000 */
[-C--:B------:R-:W-:Y:S01]  /*53f0*/  IMAD.HI.U32 R3, R0, R22.reuse, RZ ;  /* 0x0000001600037227 */ /* 0x080fe200078e00ff */
[----:B------:R-:W-:Y:S03]  /*5400*/  SHF.R.U32.HI R5, RZ, R57, R5 ;  /* 0x00000039ff057219 */ /* 0x000fe60000011605 */
[----:B------:R-:W-:Y:S01]  /*5410*/  IMAD.HI.U32 R2, R4, R22, RZ ;  /* 0x0000001604027227 */ /* 0x000fe200078e00ff */
[----:B------:R-:W-:Y:S02]  /*5420*/  @P2 SHF.R.U32.HI R0, RZ, R23, R3 ;  /* 0x00000017ff002219 */ /* 0x000fe40000011603 */
[----:B------:R-:W-:Y:S02]  /*5430*/  SHF.R.U32.HI R3, RZ, R61, R6 ;  /* 0x0000003dff037219 */ /* 0x000fe40000011606 */
[----:B------:R-:W-:Y:S01]  /*5440*/  @P2 SHF.R.U32.HI R4, RZ, R23, R2 ;  /* 0x00000017ff042219 */ /* 0x000fe20000011602 */
[----:B------:R-:W-:Y:S01]  /*5450*/  IMAD R0, R26, R0, RZ ;  /* 0x000000001a007224 */ /* 0x000fe200078e02ff */
[----:B------:R-:W-:Y:S02]  /*5460*/  SEL R3, R29, R3, !P0 ;  /* 0x000000031d037207 */ /* 0x000fe40004000000 */
[----:B------:R-:W-:Y:S01]  /*5470*/  SEL R2, R30, R5, !P3 ;  /* 0x000000051e027207 */ /* 0x000fe20005800000 */
[----:B------:R-:W-:Y:S01]  /*5480*/  IMAD R5, R26, R4, RZ ;  /* 0x000000041a057224 */ /* 0x000fe200078e02ff */
[C---:B------:R-:W-:Y:S01]  /*5490*/  ISETP.GE.AND P0, PT, R3.reuse, R0, PT ;  /* 0x000000000300720c */ /* 0x040fe20003f06270 */
[C---:B------:R-:W-:Y:S03]  /*54a0*/  IMAD.HI.U32 R0, R3.reuse, R22, RZ ;  /* 0x0000001603007227 */ /* 0x040fe600078e00ff */
[C---:B------:R-:W-:Y:S02]  /*54b0*/  ISETP.GE.OR P0, PT, R2.reuse, R5, P0 ;  /* 0x000000050200720c */ /* 0x040fe40000706670 */
[----:B------:R-:W-:Y:S04]  /*54c0*/  SHF.R.U32.HI R0, RZ, R23, R0 ;  /* 0x00000017ff007219 */ /* 0x000fe80000011600 */
[C---:B------:R-:W-:Y:S05]  /*54d0*/  SEL R6, R3.reuse, R0, !P2 ;  /* 0x0000000003067207 */ /* 0x040fea0005000000 */
        /* <DEDUP_REMOVED lines=14> */
[----:B------:R-:W-:Y:S07]  /*55c0*/  IMAD R29, R3, R24, R29 ;  /* 0x00000018031d7224 */ /* 0x000fee00078e021d */
.L_x_91:
[----:B-1----:R-:W-:Y:S01]  /*55d0*/  @!P1 ISETP.NE.AND P0, PT, R8, 0x1, PT ;  /* 0x000000010800980c */ /* 0x002fe20003f05270 */
[----:B------:R-:W-:Y:S01]  /*55e0*/  @!P1 IMAD.HI.U32 R0, R30, R10, RZ ;  /* 0x0000000a1e009227 */ /* 0x000fe200078e00ff */
[----:B------:R-:W-:Y:S01]  /*55f0*/  @!P1 ISETP.NE.AND P2, PT, R7, 0x1, PT ;  /* 0x000000010700980c */ /* 0x000fe20003f45270 */
[----:B------:R-:W-:Y:S01]  /*5600*/  ULOP3.LUT UP0, URZ, UR52, 0x1b0, URZ, 0xc0, !UPT ;  /* 0x000001b034ff7892 */ /* 0x000fe2000f80c0ff */
[----:B------:R-:W-:Y:S01]  /*5610*/  R2UR UR42, R21 ;  /* 0x00000000152a72ca */ /* 0x000fe200000e0000 */
[----:B------:R-:W-:Y:S01]  /*5620*/  @!P1 IMAD.HI.U32 R2, R29, R9, RZ ;  /* 0x000000091d029227 */ /* 0x000fe200078e00ff */
[----:B------:R-:W-:Y:S02]  /*5630*/  @!P1 SHF.R.U32.HI R0, RZ, R11, R0 ;  /* 0x0000000bff009219 */ /* 0x000fe40000011600 */
[----:B------:R-:W-:Y:S01]  /*5640*/  R2UR UR41, R20 ;  /* 0x00000000142972ca */ /* 0x000fe200000e0000 */
[----:B------:R-:W-:Y:S01]  /*5650*/  VIADD R73, R73, 0x1 ;  /* 0x0000000149497836 */ /* 0x000fe20000000000 */
[----:B------:R-:W-:Y:S02]  /*5660*/  @!P1 SHF.R.U32.HI R2, RZ, R12, R2 ;  /* 0x0000000cff029219 */ /* 0x000fe40000011602 */
[----:B------:R-:W-:Y:S02]  /*5670*/  @!P1 SEL R3, R30, R0, !P2 ;  /* 0x000000001e039207 */ /* 0x000fe40005000000 */
[----:B------:R-:W-:Y:S02]  /*5680*/  @!P1 SEL R2, R29, R2, !P0 ;  /* 0x000000021d029207 */ /* 0x000fe40004000000 */
[----:B------:R-:W-:Y:S01]  /*5690*/  @P4 SHF.R.U32.HI R66, RZ, 0x10, R17 ;  /* 0x00000010ff424819 */ /* 0x000fe20000011611 */
[----:B------:R-:W-:Y:S02]  /*56a0*/  USHF.L.U32 UR42, UR42, 0x6, URZ ;  /* 0x000000062a2a7899 */ /* 0x000fe400080006ff */
[----:B------:R-:W-:Y:S02]  /*56b0*/  @!P1 IMAD.IADD R0, R2, 0x1, -R3 ;  /* 0x0000000102009824 */ /* 0x000fe400078e0a03 */
[----:B------:R-:W-:Y:S01]  /*56c0*/  @!P1 IMAD.IADD R2, R3, 0x1, -R2 ;  /* 0x0000000103029824 */ /* 0x000fe200078e0a02 */
[----:B------:R-:W-:Y:S01]  /*56d0*/  USHF.L.U32 UR41, UR41, 0x6, URZ ;  /* 0x0000000629297899 */ /* 0x000fe200080006ff */
[----:B------:R-:W-:Y:S02]  /*56e0*/  @!P1 IMAD R30, R0, R7, R30 ;  /* 0x00000007001e9224 */ /* 0x000fe400078e021e */
[----:B------:R-:W-:Y:S01]  /*56f0*/  @!P1 IMAD R29, R2, R8, R29 ;  /* 0x00000008021d9224 */ /* 0x000fe200078e021d */
[----:B------:R-:W-:Y:S08]  /*5700*/  BRA.U !UP0, `(.L_x_92) ;  /* 0x00000001087c7547 */ /* 0x000ff0000b800000 */
[----:B------:R-:W1:Y:S01]  /*5710*/  LDCU.64 UR8, c[0x4][0x80] ;  /* 0x01001000ff0877ac */ /* 0x000e620008000a00 */
[----:B------:R-:W-:Y:S01]  /*5720*/  MOV R2, 0x0 ;  /* 0x0000000000027802 */ /* 0x000fe20000000f00 */
[----:B------:R-:W-:Y:S02]  /*5730*/  HFMA2 R12, -RZ, RZ, 0, 5.9604644775390625e-08 ;  /* 0x00000001ff0c7431 */ /* 0x000fe400000001ff */
[----:B------:R-:W-:Y:S01]  /*5740*/  IMAD.MOV.U32 R8, RZ, RZ, 0x70 ;  /* 0x00000070ff087424 */ /* 0x000fe200078e00ff */
[----:B------:R2:W3:Y:S01]  /*5750*/  LDC.64 R14, c[0x4][R2] ;  /* 0x01000000020e7b82 */ /* 0x0004e20000000a00 */
[----:B------:R-:W4:Y:S01]  /*5760*/  LDCU.64 UR6, c[0x4][0x88] ;  /* 0x01001100ff0677ac */ /* 0x000f220008000a00 */
[----:B------:R-:W-:Y:S01]  /*5770*/  IMAD.MOV.U32 R13, RZ, RZ, RZ ;  /* 0x000000ffff0d7224 */ /* 0x000fe200078e00ff */
[----:B------:R-:W2:Y:S01]  /*5780*/  LDCU.64 UR4, c[0x4][0x8] ;  /* 0x01000100ff0477ac */ /* 0x000ea20008000a00 */
[----:B-1----:R-:W-:Y:S01]  /*5790*/  MOV R5, UR9 ;  /* 0x0000000900057c02 */ /* 0x002fe20008000f00 */
[----:B------:R-:W-:Y:S01]  /*57a0*/  IMAD.U32 R4, RZ, RZ, UR8 ;  /* 0x00000008ff047e24 */ /* 0x000fe2000f8e00ff */
[----:B----4-:R-:W-:Y:S01]  /*57b0*/  MOV R7, UR7 ;  /* 0x0000000700077c02 */ /* 0x010fe20008000f00 */
[----:B------:R-:W-:Y:S01]  /*57c0*/  IMAD.U32 R6, RZ, RZ, UR6 ;  /* 0x00000006ff067e24 */ /* 0x000fe2000f8e00ff */
[----:B--2---:R-:W-:Y:S01]  /*57d0*/  MOV R11, UR5 ;  /* 0x00000005000b7c02 */ /* 0x004fe20008000f00 */
[----:B------:R-:W-:Y:S02]  /*57e0*/  IMAD.U32 R10, RZ, RZ, UR4 ;  /* 0x00000004ff0a7e24 */ /* 0x000fe4000f8e00ff */
[----:B------:R-:W-:Y:S07]  /*57f0*/  LEPC R20, `(.L_x_93) ;  /* 0x000000001014794e */ /* 0x000fee0000000000 */
[----:B---3-5:R-:W-:Y:S05]  /*5800*/  CALL.ABS.NOINC R14 ;  /* 0x000000000e007343 */ /* 0x028fea0003c00000 */
.L_x_93:
[----:B------:R-:W1:Y:S01]  /*5810*/  LDCU.64 UR8, c[0x4][0x80] ;  /* 0x01001000ff0877ac */ /* 0x000e620008000a00 */
[----:B------:R-:W2:Y:S01]  /*5820*/  LDC.64 R2, c[0x4][R2] ;  /* 0x0100000002027b82 */ /* 0x000ea20000000a00 */
[----:B------:R-:W-:Y:S02]  /*5830*/  HFMA2 R12, -RZ, RZ, 0, 5.9604644775390625e-08 ;  /* 0x00000001ff0c7431 */ /* 0x000fe400000001ff */
[----:B------:R-:W-:Y:S02]  /*5840*/  IMAD.MOV.U32 R8, RZ, RZ, 0x70 ;  /* 0x00000070ff087424 */ /* 0x000fe400078e00ff */
[----:B------:R-:W-:Y:S01]  /*5850*/  IMAD.MOV.U32 R13, RZ, RZ, RZ ;  /* 0x000000ffff0d7224 */ /* 0x000fe200078e00ff */
[----:B------:R-:W3:Y:S01]  /*5860*/  LDCU.64 UR6, c[0x4][0x88] ;  /* 0x01001100ff0677ac */ /* 0x000ee20008000a00 */
[----:B------:R-:W4:Y:S01]  /*5870*/  LDCU.64 UR4, c[0x4][0x8] ;  /* 0x01000100ff0477ac */ /* 0x000f220008000a00 */
[----:B-1----:R-:W-:Y:S02]  /*5880*/  MOV R4, UR8 ;  /* 0x0000000800047c02 */ /* 0x002fe40008000f00 */
[----:B------:R-:W-:Y:S02]  /*5890*/  MOV R5, UR9 ;  /* 0x0000000900057c02 */ /* 0x000fe40008000f00 */
[----:B---3--:R-:W-:Y:S01]  /*58a0*/  MOV R7, UR7 ;  /* 0x0000000700077c02 */ /* 0x008fe20008000f00 */
[----:B------:R-:W-:Y:S01]  /*58b0*/  IMAD.U32 R6, RZ, RZ, UR6 ;  /* 0x00000006ff067e24 */ /* 0x000fe2000f8e00ff */
[----:B----4-:R-:W-:Y:S01]  /*58c0*/  MOV R11, UR5 ;  /* 0x00000005000b7c02 */ /* 0x010fe20008000f00 */
[----:B------:R-:W-:Y:S02]  /*58d0*/  IMAD.U32 R10, RZ, RZ, UR4 ;  /* 0x00000004ff0a7e24 */ /* 0x000fe4000f8e00ff */
[----:B------:R-:W-:Y:S07]  /*58e0*/  LEPC R20, `(.L_x_92) ;  /* 0x000000001014794e */ /* 0x000fee0000000000 */
[----:B--2---:R-:W-:Y:S05]  /*58f0*/  CALL.ABS.NOINC R2 ;  /* 0x0000000002007343 */ /* 0x004fea0003c00000 */
.L_x_92:
[----:B------:R-:W-:Y:S01]  /*5900*/  ISETP.NE.U32.AND P4, PT, R54, RZ, PT ;  /* 0x000000ff3600720c */ /* 0x000fe20003f85070 */
[----:B------:R-:W-:Y:S01]  /*5910*/  UISETP.NE.AND UP2, UPT, UR53, URZ, UPT ;  /* 0x000000ff3500728c */ /* 0x000fe2000bf45270 */
[----:B------:R-:W-:Y:S01]  /*5920*/  ISETP.NE.U32.AND P2, PT, RZ, UR38, PT ;  /* 0x00000026ff007c0c */ /* 0x000fe2000bf45070 */
[----:B------:R-:W-:Y:S01]  /*5930*/  UISETP.NE.U32.AND UP1, UPT, UR44, URZ, UPT ;  /* 0x000000ff2c00728c */ /* 0x000fe2000bf25070 */
[----:B------:R-:W-:Y:S01]  /*5940*/  ISETP.NE.AND.EX P4, PT, R55, RZ, PT, P4 ;  /* 0x000000ff3700720c */ /* 0x000fe20003f85340 */
[----:B------:R-:W-:Y:S01]  /*5950*/  UPLOP3.LUT UP0, UPT, UPT, UPT, UPT, 0x40, 0x4 ;  /* 0x000000000004789c */ /* 0x000fe20003f0e870 */
[----:B------:R-:W-:Y:S01]  /*5960*/  ISETP.NE.AND.EX P2, PT, RZ, UR39, PT, P2 ;  /* 0x00000027ff007c0c */ /* 0x000fe2000bf45320 */
[----:B------:R-:W-:Y:S01]  /*5970*/  UISETP.NE.AND.EX UP1, UPT, UR45, URZ, UPT, UP1 ;  /* 0x000000ff2d00728c */ /* 0x000fe2000bf25310 */
[----:B------:R-:W-:Y:S04]  /*5980*/  PLOP3.LUT P1, PT, PT, PT, UP2, 0x80, 0x8 ;  /* 0x000000000008781c */ /* 0x000fe80003f2f028 */
[----:B------:R-:W-:Y:S06]  /*5990*/  @UP2 UPLOP3.LUT UP0, UPT, UPT, UPT, UP1, 0x80, 0x8 ;  /* 0x000000000008289c */ /* 0x000fec0003f0f010 */
[----:B------:R-:W-:Y:S01]  /*59a0*/  PLOP3.LUT P0, PT, PT, PT, UP0, 0x80, 0x8 ;  /* 0x000000000008781c */ /* 0x000fe20003f0f008 */
[----:B------:R-:W-:Y:S01]  /*59b0*/  @!UPT UIADD3 URZ, UPT, UPT, URZ, URZ, URZ ;  /* 0x000000fffffff290 */ /* 0x000fe2000fffe0ff */
[----:B------:R-:W-:Y:S11]  /*59c0*/  BRA.U !UP1, `(.L_x_94) ;  /* 0x0000000109387547 */ /* 0x000ff6000b800000 */
[----:B------:R-:W-:Y:S01]  /*59d0*/  UISETP.NE.U32.AND UP0, UPT, UR38, URZ, UPT ;  /* 0x000000ff2600728c */ /* 0x000fe2000bf05070 */
[----:B------:R-:W-:Y:S02]  /*59e0*/  HFMA2 R0, -RZ, RZ, 0, 5.9604644775390625e-08 ;  /* 0x00000001ff007431 */ /* 0x000fe400000001ff */
[----:B------:R-:W-:Y:S01]  /*59f0*/  IMAD.MOV.U32 R60, RZ, RZ, 0x1 ;  /* 0x00000001ff3c7424 */ /* 0x000fe200078e00ff */
[----:B------:R-:W-:Y:S06]  /*5a00*/  UISETP.NE.AND.EX UP0, UPT, UR39, URZ, UPT, UP0 ;  /* 0x000000ff2700728c */ /* 0x000fec000bf05300 */
[----:B------:R-:W-:Y:S05]  /*5a10*/  PLOP3.LUT P3, PT, PT, PT, UP0, 0x80, 0x8 ;  /* 0x000000000008781c */ /* 0x000fea0003f6f008 */
[----:B------:R-:W1:Y:S01]  /*5a20*/  @UP0 LDCU.64 UR6, c[0x0][0x888] ;  /* 0x00011100ff0607ac */ /* 0x000e620008000a00 */
[----:B------:R-:W-:Y:S07]  /*5a30*/  @UP0 UIMAD UR4, UR36, UR44, URZ ;  /* 0x0000002c240402a4 */ /* 0x000fee000f8e02ff */
[----:B------:R-:W-:Y:S01]  /*5a40*/  @!P3 PRMT R60, R0, 0x7610, R60 ;  /* 0x00007610003cb816 */ /* 0x000fe2000000003c */
[----:B-1----:R-:W-:Y:S03]  /*5a50*/  @UP0 UIMAD.WIDE UR6, UR4, 0x4, UR6 ;  /* 0x00000004040608a5 */ /* 0x002fe6000f8e0206 */
[----:B------:R-:W1:Y:S03]  /*5a60*/  @!UP0 LDCU UR4, c[0x0][0x880] ;  /* 0x00011000ff0487ac */ /* 0x000e660008000800 */
[----:B------:R-:W-:Y:S01]  /*5a70*/  IMAD.U32 R2, RZ, RZ, UR6 ;  /* 0x00000006ff027e24 */ /* 0x000fe2000f8e00ff */
[----:B------:R-:W-:Y:S05]  /*5a80*/  MOV R3, UR7 ;  /* 0x0000000700037c02 */ /* 0x000fea0008000f00 */
[----:B-----5:R2:W5:Y:S02]  /*5a90*/  @P3 LDG.E R35, desc[UR46][R2.64] ;  /* 0x0000002e02233981 */ /* 0x020564000c1e1900 */
[----:B-12---:R-:W-:Y:S02]  /*5aa0*/  @!P3 IMAD.U32 R35, RZ, RZ, UR4 ;  /* 0x00000004ff23be24 */ /* 0x006fe4000f8e00ff */
.L_x_94:
[----:B------:R-:W-:Y:S05]  /*5ab0*/  @!P4 BRA `(.L_x_95) ;  /* 0x000000000020c947 */ /* 0x000fea0003800000 */
[----:B------:R-:W-:Y:S04]  /*5ac0*/  ISETP.NE.U32.AND P3, PT, R52, RZ, PT ;  /* 0x000000ff3400720c */ /* 0x000fe80003f65070 */
[----:B------:R-:W-:Y:S11]  /*5ad0*/  ISETP.NE.AND.EX P3, PT, R53, RZ, PT, P3 ;  /* 0x000000ff3500720c */ /* 0x000ff60003f65330 */
[----:B------:R-:W-:Y:S02]  /*5ae0*/  @!UPT UIADD3 URZ, UPT, UPT, URZ, URZ, URZ ;  /* 0x000000fffffff290 */ /* 0x000fe4000fffe0ff */
[----:B------:R-:W1:Y:S01]  /*5af0*/  @P3 LDC.64 R2, c[0x0][0x8a8] ;  /* 0x00022a00ff023b82 */ /* 0x000e620000000a00 */
[----:B------:R-:W-:Y:S04]  /*5b00*/  @P3 IMAD R0, R54, UR36, RZ ;  /* 0x0000002436003c24 */ /* 0x000fe8000f8e02ff */
[----:B-1----:R-:W-:Y:S05]  /*5b10*/  @P3 IMAD.WIDE R2, R0, 0x4, R2 ;  /* 0x0000000400023825 */ /* 0x002fea00078e0202 */
[----:B-----5:R1:W5:Y:S02]  /*5b20*/  @P3 LDG.E R33, desc[UR46][R2.64] ;  /* 0x0000002e02213981 */ /* 0x020364000c1e1900 */
[----:B-1----:R-:W2:Y:S02]  /*5b30*/  @!P3 LDC R33, c[0x0][0x8a0] ;  /* 0x00022800ff21bb82 */ /* 0x002ea40000000800 */
.L_x_95:
[----:B-----5:R-:W-:Y:S01]  /*5b40*/  FSETP.NEU.AND P3, PT, R35, RZ, PT ;  /* 0x000000ff2300720b */ /* 0x020fe20003f6d000 */
[----:B------:R-:W-:Y:S01]  /*5b50*/  IMAD.U32 R2, RZ, RZ, UR56 ;  /* 0x00000038ff027e24 */ /* 0x000fe2000f8e00ff */
[----:B------:R-:W-:Y:S01]  /*5b60*/  SEL R5, RZ, 0xffffffff, P2 ;  /* 0xffffffffff057807 */ /* 0x000fe20001000000 */
[----:B------:R-:W-:Y:S01]  /*5b70*/  ULOP3.LUT UR4, UR51, 0x1, URZ, 0x3c, !UPT ;  /* 0x0000000133047892 */ /* 0x000fe2000f8e3cff */
[----:B------:R-:W-:Y:S01]  /*5b80*/  @P1 LOP3.LUT P2, RZ, R60, 0xff, RZ, 0xc0, !PT ;  /* 0x000000ff3cff1812 */ /* 0x000fe2000784c0ff */
[----:B------:R-:W-:Y:S01]  /*5b90*/  BSSY B1, `(.L_x_96) ;  /* 0x000003d000017945 */ /* 0x000fe20003800000 */
[----:B------:R-:W-:Y:S01]  /*5ba0*/  @P1 SEL R0, RZ, 0xffffffff, P3 ;  /* 0xffffffffff001807 */ /* 0x000fe20001800000 */
[----:B------:R-:W-:Y:S01]  /*5bb0*/  IMAD.MOV.U32 R47, RZ, RZ, 0x1 ;  /* 0x00000001ff2f7424 */ /* 0x000fe200078e00ff */
[----:B------:R-:W-:Y:S01]  /*5bc0*/  LEA R2, R2, UR48, 0x3 ;  /* 0x0000003002027c11 */ /* 0x000fe2000f8e18ff */
[----:B------:R-:W-:Y:S01]  /*5bd0*/  IMAD.U32 R45, RZ, RZ, UR4 ;  /* 0x00000004ff2d7e24 */ /* 0x000fe2000f8e00ff */
[----:B------:R-:W-:Y:S01]  /*5be0*/  @P0 SEL R0, R5, R0, !P2 ;  /* 0x0000000005000207 */ /* 0x000fe20005000000 */
[----:B------:R-:W-:Y:S01]  /*5bf0*/  IMAD.U32 R46, RZ, RZ, UR56 ;  /* 0x00000038ff2e7e24 */ /* 0x000fe2000f8e00ff */
[C---:B------:R-:W-:Y:S02]  /*5c00*/  LEA R44, R31.reuse, UR48, 0x3 ;  /* 0x000000301f2c7c11 */ /* 0x040fe4000f8e18ff */
[----:B------:R-:W-:Y:S02]  /*5c10*/  CS2R R50, SRZ ;  /* 0x0000000000327805 */ /* 0x000fe4000001ff00 */
[----:B------:R-:W-:Y:S02]  /*5c20*/  @P1 LOP3.LUT R0, R0, 0x1, RZ, 0xc0, !PT ;  /* 0x0000000100001812 */ /* 0x000fe400078ec0ff */
[----:B------:R-:W-:Y:S02]  /*5c30*/  CS2R R48, SRZ ;  /* 0x0000000000307805 */ /* 0x000fe4000001ff00 */
[----:B------:R-:W-:Y:S02]  /*5c40*/  SHF.L.U32 R3, R68, 0x1f, RZ ;  /* 0x0000001f44037819 */ /* 0x000fe400000006ff */
[----:B------:R-:W-:Y:S02]  /*5c50*/  CS2R R42, SRZ ;  /* 0x00000000002a7805 */ /* 0x000fe4000001ff00 */
[----:B------:R-:W-:Y:S02]  /*5c60*/  ISETP.NE.U32.OR P5, PT, R0, 0x1, !P1 ;  /* 0x000000010000780c */ /* 0x000fe40004fa5470 */
[----:B------:R-:W-:Y:S02]  /*5c70*/  CS2R R40, SRZ ;  /* 0x0000000000287805 */ /* 0x000fe4000001ff00 */
[----:B------:R-:W-:Y:S02]  /*5c80*/  PLOP3.LUT P2, PT, PT, PT, UP1, 0x80, 0x8 ;  /* 0x000000000008781c */ /* 0x000fe40003f4f018 */
[----:B------:R-:W-:Y:S02]  /*5c90*/  LEA.HI R34, R31, R31, RZ, 0x1 ;  /* 0x0000001f1f227211 */ /* 0x000fe400078f08ff */
[----:B------:R-:W-:Y:S02]  /*5ca0*/  LOP3.LUT P4, R72, R60, 0xff, RZ, 0xc0, !PT ;  /* 0x000000ff3c487812 */ /* 0x000fe4000788c0ff */
[----:B------:R-:W-:Y:S02]  /*5cb0*/  SEL R4, RZ, 0xffffffff, P3 ;  /* 0xffffffffff047807 */ /* 0x000fe40001800000 */
[----:B------:R-:W-:Y:S02]  /*5cc0*/  P2R R74, PR, RZ, 0x20 ;  /* 0x00000020ff4a7803 */ /* 0x000fe40000000000 */
[----:B------:R-:W-:Y:S03]  /*5cd0*/  @P5 SHF.L.U32 R0, R45, 0x1f, RZ ;  /* 0x0000001f2d005819 */ /* 0x000fe600000006ff */
[----:B------:R-:W-:Y:S01]  /*5ce0*/  @P2 SEL R4, R5, R4, !P4 ;  /* 0x0000000405042207 */ /* 0x000fe20006000000 */
[----:B------:R1:W3:Y:S03]  /*5cf0*/  @P5 SYNCS.PHASECHK.TRANS64.TRYWAIT P1, [R2+URZ+0xd0], R0 ;  /* 0x0000d000020055a7 */ /* 0x0002e600080211ff */
[----:B------:R-:W-:Y:S04]  /*5d00*/  LOP3.LUT R4, R4, 0x1, RZ, 0xc0, !PT ;  /* 0x0000000104047812 */ /* 0x000fe800078ec0ff */
[----:B------:R-:W-:Y:S04]  /*5d10*/  ISETP.NE.U32.AND P2, PT, R4, 0x1, PT ;  /* 0x000000010400780c */ /* 0x000fe80003f45070 */
[----:B------:R-:W-:Y:S01]  /*5d20*/  P2R R76, PR, RZ, 0x4 ;  /* 0x00000004ff4c7803 */ /* 0x000fe20000000000 */
[----:B------:R4:W2:Y:S01]  /*5d30*/  SYNCS.PHASECHK.TRANS64.TRYWAIT P0, [R44+URZ+0x130], R3 ;  /* 0x000130032c0075a7 */ /* 0x0008a200080011ff */
[C---:B-1----:R-:W-:Y:S01]  /*5d40*/  IMAD.SHL.U32 R0, R34.reuse, 0x20, RZ ;  /* 0x0000002022007824 */ /* 0x042fe200078e00ff */
[----:B------:R-:W-:Y:S04]  /*5d50*/  LOP3.LUT R34, R34, 0xffe, RZ, 0xc0, !PT ;  /* 0x00000ffe22227812 */ /* 0x000fe800078ec0ff */
[----:B------:R-:W-:Y:S01]  /*5d60*/  LOP3.LUT R0, R0, 0xffffffc0, RZ, 0xc0, !PT ;  /* 0xffffffc000007812 */ /* 0x000fe200078ec0ff */
[----:B------:R-:W-:Y:S04]  /*5d70*/  IMAD.IADD R34, R31, 0x1, -R34 ;  /* 0x000000011f227824 */ /* 0x000fe800078e0a22 */
[----:B------:R-:W-:Y:S04]  /*5d80*/  IMAD.IADD R0, R32, 0x1, R0 ;  /* 0x0000000120007824 */ /* 0x000fe800078e0200 */
[----:B------:R-:W-:Y:S01]  /*5d90*/  IMAD R34, R34, 0x100000, R0 ;  /* 0x0010000022227824 */ /* 0x000fe200078e0200 */
[----:B---3--:R-:W-:Y:S01]  /*5da0*/  @P5 SEL R47, RZ, 0x1, !P1 ;  /* 0x00000001ff2f5807 */ /* 0x008fe20004800000 */
[----:B----4-:R-:W-:Y:S06]  /*5db0*/  @!P5 BRA `(.L_x_97) ;  /* 0x000000000068d947 */ /* 0x010fec0003800000 */
[----:B------:R-:W-:Y:S01]  /*5dc0*/  HFMA2 R43, -RZ, RZ, 0, 0 ;  /* 0x00000000ff2b7431 */ /* 0x000fe200000001ff */
[----:B------:R-:W-:Y:S01]  /*5dd0*/  ISETP.NE.AND P1, PT, R47, RZ, PT ;  /* 0x000000ff2f00720c */ /* 0x000fe20003f25270 */
[----:B------:R-:W-:Y:S01]  /*5de0*/  IMAD.U32 R0, RZ, RZ, UR56 ;  /* 0x00000038ff007e24 */ /* 0x000fe2000f8e00ff */
[----:B------:R-:W-:Y:S11]  /*5df0*/  BSSY B0, `(.L_x_98) ;  /* 0x0000005000007945 */ /* 0x000ff60003800000 */
[----:B------:R-:W-:Y:S05]  /*5e00*/  @P1 BRA `(.L_x_99) ;  /* 0x00000000000c1947 */ /* 0x000fea0003800000 */
[----:B------:R-:W-:Y:S04]  /*5e10*/  SHF.L.U32 R4, R45, 0x1f, RZ ;  /* 0x0000001f2d047819 */ /* 0x000fe800000006ff */
[----:B------:R-:W1:Y:S02]  /*5e20*/  SYNCS.PHASECHK.TRANS64.TRYWAIT P1, [R2+URZ+0xd0], R4 ;  /* 0x0000d004020075a7 */ /* 0x000e6400080211ff */
[----:B-1----:R-:W-:Y:S05]  /*5e30*/  @!P1 BRA `(.L_x_100) ;  /* 0x0000002000749947 */ /* 0x002fea0003800000 */
.L_x_99:
[----:B------:R-:W-:Y:S05]  /*5e40*/  BSYNC B0 ;  /* 0x0000000000007941 */ /* 0x000fea0003800000 */
.L_x_98:
[----:B------:R-:W-:Y:S01]  /*5e50*/  ISETP.NE.AND P1, PT, R76, RZ, PT ;  /* 0x000000ff4c00720c */ /* 0x000fe20003f25270 */
[----:B------:R-:W-:Y:S01]  /*5e60*/  IMAD.MOV.U32 R42, RZ, RZ, RZ ;  /* 0x000000ffff2a7224 */ /* 0x000fe200078e00ff */
[----:B------:R-:W-:Y:S02]  /*5e70*/  CS2R R40, SRZ ;  /* 0x0000000000287805 */ /* 0x000fe4000001ff00 */
[----:B------:R-:W-:Y:S02]  /*5e80*/  CS2R R50, SRZ ;  /* 0x0000000000327805 */ /* 0x000fe4000001ff00 */
[----:B------:R-:W-:Y:S07]  /*5e90*/  CS2R R48, SRZ ;  /* 0x0000000000307805 */ /* 0x000fee000001ff00 */
[----:B-1----:R-:W-:Y:S01]  /*5ea0*/  @P1 IMAD R2, R0, 0x800, R64 ;  /* 0x0000080000021824 */ /* 0x002fe200078e0240 */
[----:B------:R-:W-:Y:S05]  /*5eb0*/  @P1 WARPSYNC.ALL ;  /* 0x0000000000001948 */ /* 0x000fea0003800000 */
[----:B------:R-:W-:Y:S01]  /*5ec0*/  @P1 LEA R2, R2, UR48, 0x1 ;  /* 0x0000003002021c11 */ /* 0x000fe2000f8e08ff */
[----:B------:R-:W-:Y:S04]  /*5ed0*/  UIADD3 UR5, UPT, UPT, UR56, 0x1, URZ ;  /* 0x0000000138057890 */ /* 0x000fe8000fffe0ff */
[----:B------:R1:W3:Y:S01]  /*5ee0*/  @P1 LDSM.16.M88.4 R40, [R2+0x200] ;  /* 0x000200000228183b */ /* 0x0002e20000000200 */
[----:B------:R-:W-:Y:S01]  /*5ef0*/  UISETP.NE.AND UP0, UPT, UR5, 0x3, UPT ;  /* 0x000000030500788c */ /* 0x000fe2000bf05270 */
[----:B------:R-:W-:Y:S03]  /*5f00*/  @P1 IMAD R0, R69, 0x2, R2 ;  /* 0x0000000245001824 */ /* 0x000fe600078e0202 */
[----:B------:R-:W-:Y:S02]  /*5f10*/  USEL UR4, URZ, 0x1, UP0 ;  /* 0x00000001ff047887 */ /* 0x000fe40008000000 */
[----:B------:R1:W4:Y:S01]  /*5f20*/  @P1 LDSM.16.M88.4 R48, [R0+0x200] ;  /* 0x000200000030183b */ /* 0x0003220000000200 */
[----:B------:R-:W-:Y:S03]  /*5f30*/  USEL UR5, UR5, URZ, UP0 ;  /* 0x000000ff05057287 */ /* 0x000fe60008000000 */
[----:B------:R-:W-:Y:S03]  /*5f40*/  LOP3.LUT R45, R45, UR4, RZ, 0x3c, !PT ;  /* 0x000000042d2d7c12 */ /* 0x000fe6000f8e3cff */
[----:B------:R-:W-:Y:S02]  /*5f50*/  IMAD.U32 R46, RZ, RZ, UR5 ;  /* 0x00000005ff2e7e24 */ /* 0x000fe4000f8e00ff */
.L_x_97:
[----:B------:R-:W-:Y:S05]  /*5f60*/  BSYNC B1 ;  /* 0x0000000000017941 */ /* 0x000fea0003800000 */
.L_x_96:
[----:B-1----:R-:W-:Y:S04]  /*5f70*/  SHF.R.U32.HI R0, RZ, 0x15, R34 ;  /* 0x00000015ff007819 */ /* 0x002fe80000011622 */
[----:B------:R-:W-:Y:S01]  /*5f80*/  LOP3.LUT P1, RZ, R0, 0x3, R65, 0x48, !PT ;  /* 0x0000000300ff7812 */ /* 0x000fe20007824841 */
[----:B------:R-:W-:Y:S01]  /*5f90*/  @!UPT UIADD3 URZ, UPT, UPT, URZ, URZ, URZ ;  /* 0x000000fffffff290 */ /* 0x000fe2000fffe0ff */
[----:B--2---:R-:W-:Y:S11]  /*5fa0*/  @P0 BRA `(.L_x_101) ;  /* 0x0000000000080947 */ /* 0x004ff60003800000 */
[----:B------:R-:W1:Y:S02]  /*5fb0*/  SYNCS.PHASECHK.TRANS64.TRYWAIT P0, [R44+URZ+0x130], R3 ;  /* 0x000130032c0075a7 */ /* 0x000e6400080011ff */
[----:B-1----:R-:W-:Y:S05]  /*5fc0*/  @!P0 BRA `(.L_x_102) ;  /* 0x0000002000248947 */ /* 0x002fea0003800000 */
.L_x_101:
[----:B------:R-:W-:Y:S05]  /*5fd0*/  @!P1 BRA `(.L_x_103) ;  /* 0x0000000000409947 */ /* 0x000fea0003800000 */
[----:B------:R-:W2:Y:S01]  /*5fe0*/  LDCU.64 UR8, c[0x4][0x70] ;  /* 0x01000e00ff0877ac */ /* 0x000ea20008000a00 */
[----:B-1----:R-:W-:Y:S01]  /*5ff0*/  MOV R3, 0x0 ;  /* 0x0000000000037802 */ /* 0x002fe20000000f00 */
[----:B------:R-:W-:Y:S02]  /*6000*/  HFMA2 R12, -RZ, RZ, 0, 5.9604644775390625e-08 ;  /* 0x00000001ff0c7431 */ /* 0x000fe400000001ff */
[----:B------:R-:W-:Y:S02]  /*6010*/  IMAD.MOV.U32 R8, RZ, RZ, 0x192 ;  /* 0x00000192ff087424 */ /* 0x000fe400078e00ff */
[----:B------:R-:W-:Y:S01]  /*6020*/  IMAD.MOV.U32 R13, RZ, RZ, RZ ;  /* 0x000000ffff0d7224 */ /* 0x000fe200078e00ff */
[----:B------:R-:W1:Y:S01]  /*6030*/  LDCU.64 UR6, c[0x4][0x78] ;  /* 0x01000f00ff0677ac */ /* 0x000e620008000a00 */
[----:B------:R-:W3:Y:S01]  /*6040*/  LDC.64 R2, c[0x4][R3] ;  /* 0x0100000003027b82 */ /* 0x000ee20000000a00 */
[----:B------:R-:W5:Y:S01]  /*6050*/  LDCU.64 UR4, c[0x4][0x10] ;  /* 0x01000200ff0477ac */ /* 0x000f620008000a00 */
[----:B--2---:R-:W-:Y:S01]  /*6060*/  MOV R5, UR9 ;  /* 0x0000000900057c02 */ /* 0x004fe20008000f00 */
[----:B------:R-:W-:Y:S01]  /*6070*/  IMAD.U32 R4, RZ, RZ, UR8 ;  /* 0x00000008ff047e24 */ /* 0x000fe2000f8e00ff */
[----:B-1----:R-:W-:Y:S01]  /*6080*/  MOV R7, UR7 ;  /* 0x0000000700077c02 */ /* 0x002fe20008000f00 */
[----:B------:R-:W-:Y:S01]  /*6090*/  IMAD.U32 R6, RZ, RZ, UR6 ;  /* 0x00000006ff067e24 */ /* 0x000fe2000f8e00ff */
[----:B-----5:R-:W-:Y:S01]  /*60a0*/  MOV R11, UR5 ;  /* 0x00000005000b7c02 */ /* 0x020fe20008000f00 */
[----:B------:R-:W-:Y:S02]  /*60b0*/  IMAD.U32 R10, RZ, RZ, UR4 ;  /* 0x00000004ff0a7e24 */ /* 0x000fe4000f8e00ff */
[----:B------:R-:W-:Y:S07]  /*60c0*/  LEPC R20, `(.L_x_103) ;  /* 0x000000001014794e */ /* 0x000fee0000000000 */
[----:B---34-:R-:W-:Y:S05]  /*60d0*/  CALL.ABS.NOINC R2 ;  /* 0x0000000002007343 */ /* 0x018fea0003c00000 */
.L_x_103:
[----:B------:R-:W-:Y:S05]  /*60e0*/  WARPSYNC.ALL ;  /* 0x0000000000007948 */ /* 0x000fea0003800000 */
[----:B------:R-:W-:Y:S01]  /*60f0*/  R2UR UR4, R34 ;  /* 0x00000000220472ca */ /* 0x000fe200000e0000 */
[----:B-1-3--:R-:W-:Y:S01]  /*6100*/  HADD2.F32 R3, -RZ, R40.H0_H0 ;  /* 0x20000028ff037230 */ /* 0x00afe20000004100 */
[----:B------:R-:W-:Y:S01]  /*6110*/  SHF.L.U32 R75, R69, 0x1, RZ ;  /* 0x00000001454b7819 */ /* 0x000fe200000006ff */
[----:B------:R-:W-:Y:S01]  /*6120*/  HADD2.F32 R20, -RZ, R42.H0_H0 ;  /* 0x2000002aff147230 */ /* 0x000fe20000004100 */
[----:B------:R-:W-:Y:S01]  /*6130*/  ISETP.NE.AND P0, PT, R70, RZ, PT ;  /* 0x000000ff4600720c */ /* 0x000fe20003f05270 */
[----:B------:R-:W-:Y:S08]  /*6140*/  BSSY.RECONVERGENT B0, `(.L_x_104) ;  /* 0x000004d000007945 */ /* 0x000ff00003800200 */
[----:B------:R-:W1:Y:S02]  /*6150*/  LDTM.16dp256bit.x4 R4, tmem[UR4] ;  /* 0x00000004000479ee */ /* 0x000e640008120000 */
[C---:B-1----:R-:W-:Y:S01]  /*6160*/  FMUL R0, R33.reuse, R4 ;  /* 0x0000000421007220 */ /* 0x042fe20000400000 */
[----:B------:R-:W-:Y:S02]  /*6170*/  HADD2.F32 R4, -RZ, R40.H1_H1 ;  /* 0x30000028ff047230 */ /* 0x000fe40000004100 */
[----:B------:R-:W-:Y:S01]  /*6180*/  FMUL R2, R33, R5 ;  /* 0x0000000521027220 */ /* 0x000fe20000400000 */
[--C-:B------:R-:W-:Y:S02]  /*6190*/  HADD2.F32 R5, -RZ, R41.reuse.H0_H0 ;  /* 0x20000029ff057230 */ /* 0x100fe40000004100 */
[----:B------:R-:W-:Y:S01]  /*61a0*/  FFMA R0, R35, R3, R0 ;  /* 0x0000000323007223 */ /* 0x000fe20000000000 */
[----:B------:R-:W-:Y:S01]  /*61b0*/  FMUL R3, R33, R6 ;  /* 0x0000000621037220 */ /* 0x000fe20000400000 */
[----:B------:R-:W-:Y:S02]  /*61c0*/  HADD2.F32 R6, -RZ, R41.H1_H1 ;  /* 0x30000029ff067230 */ /* 0x000fe40000004100 */
[----:B------:R-:W-:Y:S01]  /*61d0*/  FFMA R2, R35, R4, R2 ;  /* 0x0000000423027223 */ /* 0x000fe20000000002 */
[----:B------:R-:W-:Y:S01]  /*61e0*/  FMUL R7, R33, R7 ;  /* 0x0000000721077220 */ /* 0x000fe20000400000 */
[----:B------:R-:W-:Y:S01]  /*61f0*/  FFMA R3, R35, R5, R3 ;  /* 0x0000000523037223 */ /* 0x000fe20000000003 */
[C---:B------:R-:W-:Y:S01]  /*6200*/  FMUL R4, R33.reuse, R8 ;  /* 0x0000000821047220 */ /* 0x040fe20000400000 */
[----:B------:R-:W-:Y:S01]  /*6210*/  FMUL R5, R33, R9 ;  /* 0x0000000921057220 */ /* 0x000fe20000400000 */
[----:B------:R-:W-:Y:S01]  /*6220*/  F2FP.F16.F32.PACK_AB R36, R2, R0 ;  /* 0x000000000224723e */ /* 0x000fe200000000ff */
[C---:B------:R-:W-:Y:S01]  /*6230*/  FFMA R7, R35.reuse, R6, R7 ;  /* 0x0000000623077223 */ /* 0x040fe20000000007 */
[----:B------:R-:W-:Y:S02]  /*6240*/  HADD2.F32 R0, -RZ, R42.H1_H1 ;  /* 0x3000002aff007230 */ /* 0x000fe40000004100 */
[----:B------:R-:W-:Y:S01]  /*6250*/  FFMA R4, R35, R20, R4 ;  /* 0x0000001423047223 */ /* 0x000fe20000000004 */
[--C-:B------:R-:W-:Y:S02]  /*6260*/  HADD2.F32 R2, -RZ, R43.reuse.H0_H0 ;  /* 0x2000002bff027230 */ /* 0x100fe40000004100 */
[----:B------:R-:W-:Y:S01]  /*6270*/  FMUL R6, R33, R10 ;  /* 0x0000000a21067220 */ /* 0x000fe20000400000 */
[----:B------:R-:W-:Y:S01]  /*6280*/  F2FP.F16.F32.PACK_AB R37, R7, R3 ;  /* 0x000000030725723e */ /* 0x000fe200000000ff */
[----:B------:R-:W-:Y:S02]  /*6290*/  HADD2.F32 R3, -RZ, R43.H1_H1 ;  /* 0x3000002bff037230 */ /* 0x000fe40000004100 */
[----:B------:R-:W-:Y:S01]  /*62a0*/  FFMA R5, R35, R0, R5 ;  /* 0x0000000023057223 */ /* 0x000fe20000000005 */
[C---:B------:R-:W-:Y:S01]  /*62b0*/  FMUL R11, R33.reuse, R11 ;  /* 0x0000000b210b7220 */ /* 0x040fe20000400000 */
[--C-:B----4-:R-:W-:Y:S02]  /*62c0*/  HADD2.F32 R7, -RZ, R48.reuse.H0_H0 ;  /* 0x20000030ff077230 */ /* 0x110fe40000004100 */
[C---:B------:R-:W-:Y:S01]  /*62d0*/  FMUL R8, R33.reuse, R12 ;  /* 0x0000000c21087220 */ /* 0x040fe20000400000 */
[----:B------:R-:W-:Y:S02]  /*62e0*/  HADD2.F32 R0, -RZ, R48.H1_H1 ;  /* 0x30000030ff007230 */ /* 0x000fe40000004100 */
[----:B------:R-:W-:Y:S01]  /*62f0*/  FMUL R9, R33, R13 ;  /* 0x0000000d21097220 */ /* 0x000fe20000400000 */
[C---:B------:R-:W-:Y:S01]  /*6300*/  FFMA R6, R35.reuse, R2, R6 ;  /* 0x0000000223067223 */ /* 0x040fe20000000006 */
[C---:B------:R-:W-:Y:S01]  /*6310*/  FFMA R11, R35.reuse, R3, R11 ;  /* 0x00000003230b7223 */ /* 0x040fe2000000000b */
[C---:B------:R-:W-:Y:S01]  /*6320*/  FFMA R8, R35.reuse, R7, R8 ;  /* 0x0000000723087223 */ /* 0x040fe20000000008 */
[----:B------:R-:W-:Y:S01]  /*6330*/  FFMA R9, R35, R0, R9 ;  /* 0x0000000023097223 */ /* 0x000fe20000000009 */
[--C-:B------:R-:W-:Y:S02]  /*6340*/  HADD2.F32 R2, -RZ, R49.reuse.H0_H0 ;  /* 0x20000031ff027230 */ /* 0x100fe40000004100 */
[C---:B------:R-:W-:Y:S01]  /*6350*/  FMUL R10, R33.reuse, R14 ;  /* 0x0000000e210a7220 */ /* 0x040fe20000400000 */
[----:B------:R-:W-:Y:S02]  /*6360*/  HADD2.F32 R0, -RZ, R49.H1_H1 ;  /* 0x30000031ff007230 */ /* 0x000fe40000004100 */
[----:B------:R-:W-:Y:S01]  /*6370*/  FMUL R15, R33, R15 ;  /* 0x0000000f210f7220 */ /* 0x000fe20000400000 */
[----:B------:R-:W-:Y:S01]  /*6380*/  F2FP.F16.F32.PACK_AB R38, R5, R4 ;  /* 0x000000040526723e */ /* 0x000fe200000000ff */
[----:B------:R-:W-:Y:S01]  /*6390*/  FFMA R10, R35, R2, R10 ;  /* 0x00000002230a7223 */ /* 0x000fe2000000000a */
[----:B------:R-:W-:Y:S01]  /*63a0*/  FMUL R12, R33, R16 ;  /* 0x00000010210c7220 */ /* 0x000fe20000400000 */
[----:B------:R-:W-:Y:S01]  /*63b0*/  FFMA R15, R35, R0, R15 ;  /* 0x00000000230f7223 */ /* 0x000fe2000000000f */
[--C-:B------:R-:W-:Y:S01]  /*63c0*/  HADD2.F32 R0, -RZ, R50.reuse.H0_H0 ;  /* 0x20000032ff007230 */ /* 0x100fe20000004100 */
[----:B------:R-:W-:Y:S01]  /*63d0*/  MOV R5, UR56 ;  /* 0x0000003800057c02 */ /* 0x000fe20008000f00 */
[----:B------:R-:W-:Y:S02]  /*63e0*/  HADD2.F32 R2, -RZ, R50.H1_H1 ;  /* 0x30000032ff027230 */ /* 0x000fe40000004100 */
[C---:B------:R-:W-:Y:S01]  /*63f0*/  FMUL R13, R33.reuse, R17 ;  /* 0x00000011210d7220 */ /* 0x040fe20000400000 */
[--C-:B------:R-:W-:Y:S02]  /*6400*/  HADD2.F32 R3, -RZ, R51.reuse.H0_H0 ;  /* 0x20000033ff037230 */ /* 0x100fe40000004100 */
[C---:B------:R-:W-:Y:S01]  /*6410*/  FMUL R14, R33.reuse, R18 ;  /* 0x00000012210e7220 */ /* 0x040fe20000400000 */
[----:B------:R-:W-:Y:S02]  /*6420*/  HADD2.F32 R4, -RZ, R51.H1_H1 ;  /* 0x30000033ff047230 */ /* 0x000fe40000004100 */
[----:B------:R-:W-:Y:S01]  /*6430*/  FMUL R19, R33, R19 ;  /* 0x0000001321137220 */ /* 0x000fe20000400000 */
[----:B------:R-:W-:Y:S01]  /*6440*/  FFMA R12, R35, R0, R12 ;  /* 0x00000000230c7223 */ /* 0x000fe2000000000c */
[----:B------:R-:W-:Y:S01]  /*6450*/  LEA R5, R5, R64, 0xb ;  /* 0x0000004005057211 */ /* 0x000fe200078e58ff */
[C---:B------:R-:W-:Y:S01]  /*6460*/  FFMA R13, R35.reuse, R2, R13 ;  /* 0x00000002230d7223 */ /* 0x040fe2000000000d */
[C---:B------:R-:W-:Y:S01]  /*6470*/  FFMA R14, R35.reuse, R3, R14 ;  /* 0x00000003230e7223 */ /* 0x040fe2000000000e */
[----:B------:R-:W-:Y:S01]  /*6480*/  FFMA R19, R35, R4, R19 ;  /* 0x0000000423137223 */ /* 0x000fe20000000013 */
[----:B------:R-:W-:Y:S02]  /*6490*/  F2FP.F16.F32.PACK_AB R39, R11, R6 ;  /* 0x000000060b27723e */ /* 0x000fe400000000ff */
[----:B------:R-:W-:Y:S02]  /*64a0*/  LEA R5, R5, UR48, 0x1 ;  /* 0x0000003005057c11 */ /* 0x000fe4000f8e08ff */
[----:B------:R-:W-:Y:S02]  /*64b0*/  F2FP.F16.F32.PACK_AB R8, R9, R8 ;  /* 0x000000080908723e */ /* 0x000fe400000000ff */
[----:B------:R-:W-:Y:S01]  /*64c0*/  F2FP.F16.F32.PACK_AB R9, R15, R10 ;  /* 0x0000000a0f09723e */ /* 0x000fe200000000ff */
[----:B------:R1:W-:Y:S01]  /*64d0*/  STSM.16.M88.4 [R5+0x200], R36 ;  /* 0x0002002405007844 */ /* 0x0003e20000000200 */
[----:B------:R-:W-:Y:S02]  /*64e0*/  F2FP.F16.F32.PACK_AB R10, R13, R12 ;  /* 0x0000000c0d0a723e */ /* 0x000fe400000000ff */
[----:B------:R-:W-:Y:S02]  /*64f0*/  F2FP.F16.F32.PACK_AB R11, R19, R14 ;  /* 0x0000000e130b723e */ /* 0x000fe400000000ff */
[----:B------:R-:W-:Y:S05]  /*6500*/  IADD3 R0, PT, PT, R75, 0x200, R5 ;  /* 0x000002004b007810 */ /* 0x000fea0007ffe005 */
[----:B------:R1:W-:Y:S01]  /*6510*/  STSM.16.M88.4 [R0], R8 ;  /* 0x0000000800007844 */ /* 0x0003e20000000200 */
[----:B------:R-:W-:Y:S01]  /*6520*/  @!PT LDS RZ, [RZ] ;  /* 0x00000000fffff984 */ /* 0x000fe20000000800 */
[----:B------:R-:W-:Y:S01]  /*6530*/  @!PT LDS RZ, [RZ] ;  /* 0x00000000fffff984 */ /* 0x000fe20000000800 */
[----:B------:R-:W-:Y:S01]  /*6540*/  @!PT LDS RZ, [RZ] ;  /* 0x00000000fffff984 */ /* 0x000fe20000000800 */
[----:B------:R-:W-:Y:S01]  /*6550*/  @!PT LDS RZ, [RZ] ;  /* 0x00000000fffff984 */ /* 0x000fe20000000800 */
[----:B------:R2:W-:Y:S07]  /*6560*/  MEMBAR.ALL.CTA ;  /* 0x0000000000007992 */ /* 0x0005ee0000008000 */
[----:B--2---:R-:W2:Y:S02]  /*6570*/  FENCE.VIEW.ASYNC.S ;  /* 0x00000000000073c6 */ /* 0x004ea40000000000 */
[----:B--2---:R-:W-:Y:S06]  /*6580*/  BAR.SYNC.DEFER_BLOCKING 0x1, 0x80 ;  /* 0x0042000000007b1d */ /* 0x004fec0000010000 */
[----:B------:R-:W-:Y:S05]  /*6590*/  @P0 BRA `(.L_x_105) ;  /* 0x00000000001c0947 */ /* 0x000fea0003800000 */
[----:B------:R-:W-:Y:S02]  /*65a0*/  UIADD3 UR6, UP0, UPT, UR54, 0x680, URZ ;  /* 0x0000068036067890 */ /* 0x000fe4000ff1e0ff */
[----:B------:R-:W-:Y:S02]  /*65b0*/  ULEA UR4, UR56, UR48, 0xc ;  /* 0x0000003038047291 */ /* 0x000fe4000f8e60ff */
[----:B------:R-:W-:Y:S02]  /*65c0*/  UIADD3.X UR7, UPT, UPT, URZ, UR55, URZ, UP0, !UPT ;  /* 0x00000037ff077290 */ /* 0x000fe400087fe4ff */
[----:B------:R-:W-:Y:S01]  /*65d0*/  UIADD3 UR40, UPT, UPT, UR4, 0x200, URZ ;  /* 0x0000020004287890 */ /* 0x000fe2000fffe0ff */
[----:B------:R-:W-:Y:S08]  /*65e0*/  UMOV UR43, UR36 ;  /* 0x00000024002b7c82 */ /* 0x000ff00008000000 */
[----:B------:R2:W-:Y:S02]  /*65f0*/  UTMASTG.3D [UR40], [UR6] ;  /* 0x00000028060073b5 */ /* 0x0005e40008010000 */
[----:B--2---:R0:W-:Y:S02]  /*6600*/  UTMACMDFLUSH ;  /* 0x00000000000079b7 */ /* 0x0041e40000000000 */
.L_x_105:
[----:B------:R-:W-:Y:S05]  /*6610*/  BSYNC.RECONVERGENT B0 ;  /* 0x0000000000007941 */ /* 0x000fea0003800200 */
.L_x_104:
[----:B------:R-:W-:Y:S01]  /*6620*/  UIADD3 UR40, UPT, UPT, UR56, 0x1, URZ ;  /* 0x0000000138287890 */ /* 0x000fe2000fffe0ff */
[----:B------:R-:W-:Y:S03]  /*6630*/  BSSY.RECONVERGENT B0, `(.L_x_106) ;  /* 0x0000005000007945 */ /* 0x000fe60003800200 */
[----:B------:R-:W-:Y:S04]  /*6640*/  UISETP.NE.AND UP0, UPT, UR40, 0x3, UPT ;  /* 0x000000032800788c */ /* 0x000fe8000bf05270 */
[----:B------:R-:W-:Y:S01]  /*6650*/  USEL UR43, UR40, URZ, UP0 ;  /* 0x000000ff282b7287 */ /* 0x000fe20008000000 */
[----:B------:R-:W-:Y:S11]  /*6660*/  @P0 BRA `(.L_x_107) ;  /* 0x0000000000040947 */ /* 0x000ff60003800000 */
[----:B------:R-:W-:Y:S04]  /*6670*/  DEPBAR.LE SB0, 0x1 ;  /* 0x000080400000791a */ /* 0x000fe80000000000 */
.L_x_107:
[----:B------:R-:W-:Y:S05]  /*6680*/  BSYNC.RECONVERGENT B0 ;  /* 0x0000000000007941 */ /* 0x000fea0003800200 */
.L_x_106:
[----:B------:R-:W-:Y:S01]  /*6690*/  BAR.SYNC.DEFER_BLOCKING 0x1, 0x80 ;  /* 0x0042000000007b1d */ /* 0x000fe20000010000 */
[----:B------:R-:W-:Y:S01]  /*66a0*/  ISETP.NE.AND P1, PT, R74, RZ, PT ;  /* 0x000000ff4a00720c */ /* 0x000fe20003f25270 */
[----:B------:R-:W-:Y:S01]  /*66b0*/  UISETP.NE.AND UP0, UPT, UR50, URZ, UPT ;  /* 0x000000ff3200728c */ /* 0x000fe2000bf05270 */
[----:B------:R-:W-:Y:S11]  /*66c0*/  LEA R2, R46, UR48, 0x3 ;  /* 0x000000302e027c11 */ /* 0x000ff6000f8e18ff */
[----:B------:R-:W-:Y:S01]  /*66d0*/  @P1 SHF.L.U32 R3, R45, 0x1f, RZ ;  /* 0x0000001f2d031819 */ /* 0x000fe200000006ff */
[----:B------:R-:W-:Y:S06]  /*66e0*/  BRA.U !UP0, `(.L_x_108) ;  /* 0x0000000108247547 */ /* 0x000fec000b800000 */
[----:B------:R-:W-:Y:S01]  /*66f0*/  IMAD.U32 R4, RZ, RZ, UR49 ;  /* 0x00000031ff047e24 */ /* 0x000fe2000f8e00ff */
[----:B-1----:R-:W-:Y:S01]  /*6700*/  MOV R0, UR37 ;  /* 0x0000002500007c02 */ /* 0x002fe20008000f00 */
[----:B------:R-:W-:Y:S03]  /*6710*/  UIADD3 UR49, UPT, UPT, UR49, 0x1, URZ ;  /* 0x0000000131317890 */ /* 0x000fe6000fffe0ff */
[----:B------:R-:W-:Y:S01]  /*6720*/  @P1 LEA R4, R4, UR48, 0x3 ;  /* 0x0000003004041c11 */ /* 0x000fe2000f8e18ff */
[----:B------:R-:W-:Y:S04]  /*6730*/  UISETP.NE.AND UP0, UPT, UR49, 0x3, UPT ;  /* 0x000000033100788c */ /* 0x000fe8000bf05270 */
[----:B------:R-:W-:Y:S01]  /*6740*/  @P1 VIADD R4, R4, 0xe8 ;  /* 0x000000e804041836 */ /* 0x000fe20000000000 */
[----:B------:R-:W-:Y:S04]  /*6750*/  USEL UR49, UR49, URZ, UP0 ;  /* 0x000000ff31317287 */ /* 0x000fe80008000000 */
[----:B------:R-:W-:Y:S04]  /*6760*/  @P1 PRMT R0, R0, 0x654, R4 ;  /* 0x0000065400001816 */ /* 0x000fe80000000004 */
[----:B------:R2:W-:Y:S04]  /*6770*/  @P1 SYNCS.ARRIVE.TRANS64.RED.A1T0 RZ, [R0+URZ], RZ ;  /* 0x000000ff00ff19a7 */ /* 0x0005e800081004ff */
.L_x_108:
[----:B------:R-:W3:Y:S01]  /*6780*/  @P1 SYNCS.PHASECHK.TRANS64.TRYWAIT P0, [R2+URZ+0xd0], R3 ;  /* 0x0000d003020015a7 */ /* 0x000ee200080011ff */
[----:B------:R-:W-:Y:S01]  /*6790*/  BSSY B1, `(.L_x_109) ;  /* 0x0000013000017945 */ /* 0x000fe20003800000 */
[----:B---3--:R-:W-:Y:S03]  /*67a0*/  @P1 SEL R47, RZ, 0x1, !P0 ;  /* 0x00000001ff2f1807 */ /* 0x008fe60004000000 */
[----:B------:R-:W-:Y:S05]  /*67b0*/  @!P1 BRA `(.L_x_110) ;  /* 0x0000000000409947 */ /* 0x000fea0003800000 */
[----:B------:R-:W-:Y:S01]  /*67c0*/  ISETP.NE.AND P1, PT, R76, RZ, PT ;  /* 0x000000ff4c00720c */ /* 0x000fe20003f25270 */
[----:B------:R-:W-:Y:S01]  /*67d0*/  BSSY B0, `(.L_x_111) ;  /* 0x0000009000007945 */ /* 0x000fe20003800000 */
[----:B------:R-:W-:Y:S11]  /*67e0*/  ISETP.NE.AND P0, PT, R47, RZ, PT ;  /* 0x000000ff2f00720c */ /* 0x000ff60003f05270 */
[----:B------:R-:W-:Y:S05]  /*67f0*/  @P1 IMAD R3, R46, 0x800, R64 ;  /* 0x000008002e031824 */ /* 0x000fea00078e0240 */
[----:B------:R-:W-:Y:S05]  /*6800*/  @P1 LEA R3, R3, UR48, 0x1 ;  /* 0x0000003003031c11 */ /* 0x000fea000f8e08ff */
[----:B-12---:R-:W-:Y:S01]  /*6810*/  @P1 IMAD.IADD R0, R75, 0x1, R3 ;  /* 0x000000014b001824 */ /* 0x006fe200078e0203 */
[----:B------:R-:W-:Y:S06]  /*6820*/  @P0 BRA `(.L_x_112) ;  /* 0x00000000000c0947 */ /* 0x000fec0003800000 */
[----:B------:R-:W-:Y:S04]  /*6830*/  SHF.L.U32 R45, R45, 0x1f, RZ ;  /* 0x0000001f2d2d7819 */ /* 0x000fe800000006ff */
[----:B------:R-:W1:Y:S02]  /*6840*/  SYNCS.PHASECHK.TRANS64.TRYWAIT P0, [R2+URZ+0xd0], R45 ;  /* 0x0000d02d020075a7 */ /* 0x000e6400080011ff */
[----:B-1----:R-:W-:Y:S05]  /*6850*/  @!P0 BRA `(.L_x_113) ;  /* 0x0000001800148947 */ /* 0x002fea0003800000 */
.L_x_112:
[----:B------:R-:W-:Y:S05]  /*6860*/  BSYNC B0 ;  /* 0x0000000000007941 */ /* 0x000fea0003800000 */
.L_x_111:
[----:B------:R-:W-:Y:S11]  /*6870*/  ISETP.NE.AND P0, PT, R76, RZ, PT ;  /* 0x000000ff4c00720c */ /* 0x000ff60003f05270 */
[----:B------:R-:W-:Y:S02]  /*6880*/  @!UPT UIADD3 URZ, UPT, UPT, URZ, URZ, URZ ;  /* 0x000000fffffff290 */ /* 0x000fe4000fffe0ff */
[----:B------:R-:W-:Y:S05]  /*6890*/  @P0 WARPSYNC.ALL ;  /* 0x0000000000000948 */ /* 0x000fea0003800000 */
[----:B------:R3:W4:Y:S04]  /*68a0*/  @P0 LDSM.16.M88.4 R40, [R3+0x200] ;  /* 0x000200000328083b */ /* 0x0007280000000200 */
[----:B------:R3:W2:Y:S02]  /*68b0*/  @P0 LDSM.16.M88.4 R48, [R0+0x200] ;  /* 0x000200000030083b */ /* 0x0006a40000000200 */
.L_x_110:
[----:B------:R-:W-:Y:S05]  /*68c0*/  BSYNC B1 ;  /* 0x0000000000017941 */ /* 0x000fea0003800000 */
.L_x_109:
[----:B-123--:R-:W-:Y:S05]  /*68d0*/  VIADD R0, R34, 0x20 ;  /* 0x0000002022007836 */ /* 0x00efea0000000000 */
[----:B------:R-:W-:Y:S04]  /*68e0*/  SHF.R.U32.HI R0, RZ, 0x15, R0 ;  /* 0x00000015ff007819 */ /* 0x000fe80000011600 */
[----:B------:R-:W-:Y:S11]  /*68f0*/  LOP3.LUT P0, RZ, R0, 0x3, R65, 0x48, !PT ;  /* 0x0000000300ff7812 */ /* 0x000ff60007804841 */
[----:B------:R-:W-:Y:S02]  /*6900*/  @!UPT UIADD3 URZ, UPT, UPT, URZ, URZ, URZ ;  /* 0x000000fffffff290 */ /* 0x000fe4000fffe0ff */
[----:B------:R-:W-:Y:S05]  /*6910*/  @!P0 BRA `(.L_x_114) ;  /* 0x0000000000408947 */ /* 0x000fea0003800000 */
[----:B------:R-:W1:Y:S01]  /*6920*/  LDCU.64 UR8, c[0x4][0x70] ;  /* 0x01000e00ff0877ac */ /* 0x000e620008000a00 */
[----:B------:R-:W-:Y:S01]  /*6930*/  MOV R3, 0x0 ;  /* 0x0000000000037802 */ /* 0x000fe20000000f00 */
[----:B------:R-:W-:Y:S02]  /*6940*/  HFMA2 R12, -RZ, RZ, 0, 5.9604644775390625e-08 ;  /* 0x00000001ff0c7431 */ /* 0x000fe400000001ff */
[----:B------:R-:W-:Y:S02]  /*6950*/  IMAD.MOV.U32 R8, RZ, RZ, 0x192 ;  /* 0x00000192ff087424 */ /* 0x000fe400078e00ff */
[----:B------:R-:W-:Y:S01]  /*6960*/  IMAD.MOV.U32 R13, RZ, RZ, RZ ;  /* 0x000000ffff0d7224 */ /* 0x000fe200078e00ff */
[----:B------:R-:W2:Y:S01]  /*6970*/  LDCU.64 UR6, c[0x4][0x78] ;  /* 0x01000f00ff0677ac */ /* 0x000ea20008000a00 */
[----:B------:R-:W3:Y:S01]  /*6980*/  LDC.64 R2, c[0x4][R3] ;  /* 0x0100000003027b82 */ /* 0x000ee20000000a00 */
[----:B------:R-:W5:Y:S01]  /*6990*/  LDCU.64 UR4, c[0x4][0x10] ;  /* 0x01000200ff0477ac */ /* 0x000f620008000a00 */
[----:B-1----:R-:W-:Y:S01]  /*69a0*/  MOV R5, UR9 ;  /* 0x0000000900057c02 */ /* 0x002fe20008000f00 */
[----:B------:R-:W-:Y:S01]  /*69b0*/  IMAD.U32 R4, RZ, RZ, UR8 ;  /* 0x00000008ff047e24 */ /* 0x000fe2000f8e00ff */
[----:B--2---:R-:W-:Y:S01]  /*69c0*/  MOV R7, UR7 ;  /* 0x0000000700077c02 */ /* 0x004fe20008000f00 */
[----:B------:R-:W-:Y:S01]  /*69d0*/  IMAD.U32 R6, RZ, RZ, UR6 ;  /* 0x00000006ff067e24 */ /* 0x000fe2000f8e00ff */
[----:B-----5:R-:W-:Y:S01]  /*69e0*/  MOV R11, UR5 ;  /* 0x00000005000b7c02 */ /* 0x020fe20008000f00 */
[----:B------:R-:W-:Y:S02]  /*69f0*/  IMAD.U32 R10, RZ, RZ, UR4 ;  /* 0x00000004ff0a7e24 */ /* 0x000fe4000f8e00ff */
[----:B------:R-:W-:Y:S07]  /*6a00*/  LEPC R20, `(.L_x_114) ;  /* 0x000000001014794e */ /* 0x000fee0000000000 */
[----:B---34-:R-:W-:Y:S05]  /*6a10*/  CALL.ABS.NOINC R2 ;  /* 0x0000000002007343 */ /* 0x018fea0003c00000 */
.L_x_114:
[----:B------:R-:W-:Y:S01]  /*6a20*/  ISETP.NE.AND P0, PT, R70, RZ, PT ;  /* 0x000000ff4600720c */ /* 0x000fe20003f05270 */
[----:B------:R-:W-:Y:S05]  /*6a30*/  WARPSYNC.ALL ;  /* 0x0000000000007948 */ /* 0x000fea0003800000 */
[----:B------:R-:W-:Y:S01]  /*6a40*/  R2UR UR4, R34 ;  /* 0x00000000220472ca */ /* 0x000fe200000e0000 */
[--C-:B----4-:R-:W-:Y:S01]  /*6a50*/  HADD2.F32 R20, -RZ, R40.reuse.H0_H0 ;  /* 0x20000028ff147230 */ /* 0x110fe20000004100 */
[----:B------:R-:W-:Y:S01]  /*6a60*/  R2UR UR5, R44 ;  /* 0x000000002c0572ca */ /* 0x000fe200000e0000 */
[----:B------:R-:W-:Y:S01]  /*6a70*/  HADD2.F32 R21, -RZ, R40.H1_H1 ;  /* 0x30000028ff157230 */ /* 0x000fe20000004100 */
[----:B------:R-:W-:Y:S01]  /*6a80*/  BSSY.RECONVERGENT B0, `(.L_x_115) ;  /* 0x0000053000007945 */ /* 0x000fe20003800200 */
[--C-:B------:R-:W-:Y:S02]  /*6a90*/  HADD2.F32 R34, -RZ, R41.reuse.H0_H0 ;  /* 0x20000029ff227230 */ /* 0x100fe40000004100 */
[----:B------:R-:W-:Y:S02]  /*6aa0*/  HADD2.F32 R36, -RZ, R41.H1_H1 ;  /* 0x30000029ff247230 */ /* 0x000fe40000004100 */
[--C-:B------:R-:W-:Y:S02]  /*6ab0*/  HADD2.F32 R37, -RZ, R42.reuse.H0_H0 ;  /* 0x2000002aff257230 */ /* 0x100fe40000004100 */
[----:B------:R-:W-:Y:S02]  /*6ac0*/  HADD2.F32 R38, -RZ, R42.H1_H1 ;  /* 0x3000002aff267230 */ /* 0x000fe40000004100 */
[----:B------:R-:W1:Y:S01]  /*6ad0*/  LDTM.16dp256bit.x4 R4, tmem[UR4+0x20] ;  /* 0x00002004000479ee */ /* 0x000e620008120000 */
[----:B------:R-:W-:Y:S01]  /*6ae0*/  NOP ;  /* 0x0000000000007918 */ /* 0x000fe20000000000 */
[----:B------:R-:W-:Y:S01]  /*6af0*/  UIADD3 UR5, UPT, UPT, UR5, 0x150, URZ ;  /* 0x0000015005057890 */ /* 0x000fe2000fffe0ff */
[--C-:B------:R-:W-:Y:S02]  /*6b00*/  HADD2.F32 R39, -RZ, R43.reuse.H0_H0 ;  /* 0x2000002bff277230 */ /* 0x100fe40000004100 */
[----:B------:R-:W-:Y:S01]  /*6b10*/  HADD2.F32 R40, -RZ, R43.H1_H1 ;  /* 0x3000002bff287230 */ /* 0x000fe20000004100 */
[----:B------:R-:W-:Y:S01]  /*6b20*/  UPRMT UR5, UR37, 0x654, UR5 ;  /* 0x0000065425057896 */ /* 0x000fe20008000005 */
[--C-:B------:R-:W-:Y:S02]  /*6b30*/  HADD2.F32 R41, -RZ, R48.reuse.H0_H0 ;  /* 0x20000030ff297230 */ /* 0x100fe40000004100 */
[----:B------:R-:W-:Y:S02]  /*6b40*/  HADD2.F32 R42, -RZ, R48.H1_H1 ;  /* 0x30000030ff2a7230 */ /* 0x000fe40000004100 */
[--C-:B------:R-:W-:Y:S02]  /*6b50*/  HADD2.F32 R43, -RZ, R49.reuse.H0_H0 ;  /* 0x20000031ff2b7230 */ /* 0x100fe40000004100 */
[----:B------:R-:W-:Y:S02]  /*6b60*/  HADD2.F32 R44, -RZ, R49.H1_H1 ;  /* 0x30000031ff2c7230 */ /* 0x000fe40000004100 */
[----:B-1----:R-:W-:Y:S01]  /*6b70*/  SYNCS.ARRIVE.TRANS64.RED.A1T0 RZ, [UR5], RZ ;  /* 0x000000ffffff79a7 */ /* 0x002fe20008100405 */
[--C-:B------:R-:W-:Y:S02]  /*6b80*/  HADD2.F32 R45, -RZ, R50.reuse.H0_H0 ;  /* 0x20000032ff2d7230 */ /* 0x100fe40000004100 */
[----:B------:R-:W-:Y:S02]  /*6b90*/  HADD2.F32 R46, -RZ, R50.H1_H1 ;  /* 0x30000032ff2e7230 */ /* 0x000fe40000004100 */
[--C-:B------:R-:W-:Y:S02]  /*6ba0*/  HADD2.F32 R47, -RZ, R51.reuse.H0_H0 ;  /* 0x20000033ff2f7230 */ /* 0x100fe40000004100 */
[----:B------:R-:W-:Y:S02]  /*6bb0*/  HADD2.F32 R48, -RZ, R51.H1_H1 ;  /* 0x30000033ff307230 */ /* 0x000fe40000004100 */
[C---:B------:R-:W-:Y:S01]  /*6bc0*/  FMUL R4, R33.reuse, R4 ;  /* 0x0000000421047220 */ /* 0x040fe20000400000 */
[C---:B------:R-:W-:Y:S01]  /*6bd0*/  FMUL R5, R33.reuse, R5 ;  /* 0x0000000521057220 */ /* 0x040fe20000400000 */
[C---:B------:R-:W-:Y:S01]  /*6be0*/  FMUL R6, R33.reuse, R6 ;  /* 0x0000000621067220 */ /* 0x040fe20000400000 */
[----:B------:R-:W-:Y:S01]  /*6bf0*/  FMUL R7, R33, R7 ;  /* 0x0000000721077220 */ /* 0x000fe20000400000 */
[C---:B------:R-:W-:Y:S01]  /*6c00*/  FFMA R4, R35.reuse, R20, R4 ;  /* 0x0000001423047223 */ /* 0x040fe20000000004 */
[C---:B------:R-:W-:Y:S01]  /*6c10*/  FFMA R5, R35.reuse, R21, R5 ;  /* 0x0000001523057223 */ /* 0x040fe20000000005 */
[C---:B------:R-:W-:Y:S01]  /*6c20*/  FFMA R6, R35.reuse, R34, R6 ;  /* 0x0000002223067223 */ /* 0x040fe20000000006 */
[----:B------:R-:W-:Y:S01]  /*6c30*/  FFMA R7, R35, R36, R7 ;  /* 0x0000002423077223 */ /* 0x000fe20000000007 */
[C---:B------:R-:W-:Y:S01]  /*6c40*/  FMUL R8, R33.reuse, R8 ;  /* 0x0000000821087220 */ /* 0x040fe20000400000 */
[----:B------:R-:W-:Y:S01]  /*6c50*/  FMUL R9, R33, R9 ;  /* 0x0000000921097220 */ /* 0x000fe20000400000 */
[----:B------:R-:W-:Y:S01]  /*6c60*/  F2FP.F16.F32.PACK_AB R4, R5, R4 ;  /* 0x000000040504723e */ /* 0x000fe200000000ff */
[----:B------:R-:W-:Y:S01]  /*6c70*/  FMUL R10, R33, R10 ;  /* 0x0000000a210a7220 */ /* 0x000fe20000400000 */
[----:B------:R-:W-:Y:S01]  /*6c80*/  F2FP.F16.F32.PACK_AB R5, R7, R6 ;  /* 0x000000060705723e */ /* 0x000fe200000000ff */
[C---:B------:R-:W-:Y:S01]  /*6c90*/  FFMA R8, R35.reuse, R37, R8 ;  /* 0x0000002523087223 */ /* 0x040fe20000000008 */
[----:B------:R-:W-:Y:S01]  /*6ca0*/  FFMA R9, R35, R38, R9 ;  /* 0x0000002623097223 */ /* 0x000fe20000000009 */
[C---:B------:R-:W-:Y:S01]  /*6cb0*/  FMUL R11, R33.reuse, R11 ;  /* 0x0000000b210b7220 */ /* 0x040fe20000400000 */
[C---:B------:R-:W-:Y:S01]  /*6cc0*/  FMUL R0, R33.reuse, R12 ;  /* 0x0000000c21007220 */ /* 0x040fe20000400000 */
[----:B------:R-:W-:Y:S01]  /*6cd0*/  FMUL R2, R33, R13 ;  /* 0x0000000d21027220 */ /* 0x000fe20000400000 */
[----:B------:R-:W-:Y:S01]  /*6ce0*/  FFMA R10, R35, R39, R10 ;  /* 0x00000027230a7223 */ /* 0x000fe2000000000a */
[----:B------:R-:W-:Y:S01]  /*6cf0*/  FMUL R3, R33, R14 ;  /* 0x0000000e21037220 */ /* 0x000fe20000400000 */
[----:B------:R-:W-:Y:S01]  /*6d00*/  F2FP.F16.F32.PACK_AB R6, R9, R8 ;  /* 0x000000080906723e */ /* 0x000fe200000000ff */
[----:B------:R-:W-:Y:S01]  /*6d10*/  FFMA R11, R35, R40, R11 ;  /* 0x00000028230b7223 */ /* 0x000fe2000000000b */
[C---:B------:R-:W-:Y:S01]  /*6d20*/  FMUL R15, R33.reuse, R15 ;  /* 0x0000000f210f7220 */ /* 0x040fe20000400000 */
[----:B------:R-:W-:Y:S01]  /*6d30*/  FMUL R12, R33, R16 ;  /* 0x00000010210c7220 */ /* 0x000fe20000400000 */
[----:B------:R-:W-:Y:S01]  /*6d40*/  FFMA R0, R35, R41, R0 ;  /* 0x0000002923007223 */ /* 0x000fe20000000000 */
[----:B------:R-:W-:Y:S01]  /*6d50*/  MOV R8, UR43 ;  /* 0x0000002b00087c02 */ /* 0x000fe20008000f00 */
[----:B------:R-:W-:Y:S01]  /*6d60*/  FMUL R13, R33, R17 ;  /* 0x00000011210d7220 */ /* 0x000fe20000400000 */
[----:B------:R-:W-:Y:S01]  /*6d70*/  FFMA R2, R35, R42, R2 ;  /* 0x0000002a23027223 */ /* 0x000fe20000000002 */
[----:B------:R-:W-:Y:S01]  /*6d80*/  FMUL R14, R33, R18 ;  /* 0x00000012210e7220 */ /* 0x000fe20000400000 */
[C---:B------:R-:W-:Y:S01]  /*6d90*/  FFMA R3, R35.reuse, R43, R3 ;  /* 0x0000002b23037223 */ /* 0x040fe20000000003 */
[----:B------:R-:W-:Y:S01]  /*6da0*/  FFMA R15, R35, R44, R15 ;  /* 0x0000002c230f7223 */ /* 0x000fe2000000000f */
[----:B------:R-:W-:Y:S01]  /*6db0*/  FMUL R19, R33, R19 ;  /* 0x0000001321137220 */ /* 0x000fe20000400000 */
[C---:B------:R-:W-:Y:S01]  /*6dc0*/  FFMA R12, R35.reuse, R45, R12 ;  /* 0x0000002d230c7223 */ /* 0x040fe2000000000c */
        /* <DEDUP_REMOVED lines=23> */
[----:B------:R-:W-:Y:S02]  /*6f40*/  UIADD3 UR5, UPT, UPT, UR41, 0x20, URZ ;  /* 0x0000002029057890 */ /* 0x000fe4000fffe0ff */
[----:B------:R-:W-:Y:S02]  /*6f50*/  UIADD3 UR4, UPT, UPT, UR10, 0x200, URZ ;  /* 0x000002000a047890 */ /* 0x000fe4000fffe0ff */
[----:B------:R-:W-:Y:S01]  /*6f60*/  UIADD3.X UR9, UPT, UPT, URZ, UR55, URZ, UP0, !UPT ;  /* 0x00000037ff097290 */ /* 0x000fe200087fe4ff */
[----:B------:R-:W-:Y:S01]  /*6f70*/  UMOV UR6, UR42 ;  /* 0x0000002a00067c82 */ /* 0x000fe20008000000 */
[----:B------:R-:W-:Y:S07]  /*6f80*/  UMOV UR7, UR36 ;  /* 0x0000002400077c82 */ /* 0x000fee0008000000 */
[----:B------:R2:W-:Y:S02]  /*6f90*/  UTMASTG.3D [UR4], [UR8] ;  /* 0x00000004080073b5 */ /* 0x0005e40008010000 */
[----:B--2---:R0:W-:Y:S02]  /*6fa0*/  UTMACMDFLUSH ;  /* 0x00000000000079b7 */ /* 0x0041e40000000000 */
.L_x_116:
[----:B------:R-:W-:Y:S05]  /*6fb0*/  BSYNC.RECONVERGENT B0 ;  /* 0x0000000000007941 */ /* 0x000fea0003800200 */
.L_x_115:
[----:B------:R-:W-:Y:S01]  /*6fc0*/  UIADD3 UR43, UPT, UPT, UR43, 0x1, URZ ;  /* 0x000000012b2b7890 */ /* 0x000fe2000fffe0ff */
[----:B------:R-:W-:Y:S03]  /*6fd0*/  BSSY.RECONVERGENT B0, `(.L_x_117) ;  /* 0x0000008000007945 */ /* 0x000fe60003800200 */
[----:B------:R-:W-:Y:S04]  /*6fe0*/  UISETP.NE.AND UP0, UPT, UR43, 0x3, UPT ;  /* 0x000000032b00788c */ /* 0x000fe8000bf05270 */
[----:B------:R-:W-:Y:S02]  /*6ff0*/  UISETP.EQ.XOR UP1, UPT, UR40, 0x3, !UP0 ;  /* 0x000000032800788c */ /* 0x000fe4000c722a70 */
[----:B------:R-:W-:Y:S02]  /*7000*/  USEL UR56, UR43, URZ, UP0 ;  /* 0x000000ff2b387287 */ /* 0x000fe40008000000 */
[----:B------:R-:W-:Y:S04]  /*7010*/  USEL UR4, URZ, 0x1, !UP1 ;  /* 0x00000001ff047887 */ /* 0x000fe8000c800000 */
[----:B------:R-:W-:Y:S01]  /*7020*/  ULOP3.LUT UR51, UR51, UR4, URZ, 0x3c, !UPT ;  /* 0x0000000433337292 */ /* 0x000fe2000f8e3cff */
[----:B------:R-:W-:Y:S11]  /*7030*/  @P0 BRA `(.L_x_118) ;  /* 0x0000000000040947 */ /* 0x000ff60003800000 */
[----:B------:R-:W-:Y:S04]  /*7040*/  DEPBAR.LE SB0, 0x1 ;  /* 0x000080400000791a */ /* 0x000fe80000000000 */
.L_x_118:
[----:B------:R-:W-:Y:S05]  /*7050*/  BSYNC.RECONVERGENT B0 ;  /* 0x0000000000007941 */ /* 0x000fea0003800200 */
.L_x_117:
[----:B------:R-:W-:Y:S01]  /*7060*/  BAR.SYNC.DEFER_BLOCKING 0x1, 0x80 ;  /* 0x0042000000007b1d */ /* 0x000fe20000010000 */
[----:B------:R-:W-:Y:S01]  /*7070*/  UISETP.NE.AND UP0, UPT, UR50, -0x2, UPT ;  /* 0xfffffffe3200788c */ /* 0x000fe2000bf05270 */
[----:B------:R-:W-:Y:S08]  /*7080*/  IADD3 R31, PT, PT, R31, 0x1, RZ ;  /* 0x000000011f1f7810 */ /* 0x000ff00007ffe0ff */
[----:B------:R-:W-:Y:S05]  /*7090*/  BRA.U !UP0, `(.L_x_119) ;  /* 0x0000000108287547 */ /* 0x000fea000b800000 */
[----:B------:R-:W-:Y:S01]  /*70a0*/  ISETP.NE.AND P0, PT, R74, RZ, PT ;  /* 0x000000ff4a00720c */ /* 0x000fe20003f05270 */
[----:B------:R-:W-:Y:S01]  /*70b0*/  IMAD.U32 R2, RZ, RZ, UR49 ;  /* 0x00000031ff027e24 */ /* 0x000fe2000f8e00ff */
[----:B------:R-:W-:Y:S01]  /*70c0*/  UIADD3 UR49, UPT, UPT, UR49, 0x1, URZ ;  /* 0x0000000131317890 */ /* 0x000fe2000fffe0ff */
[----:B------:R-:W-:Y:S03]  /*70d0*/  IMAD.U32 R0, RZ, RZ, UR37 ;  /* 0x00000025ff007e24 */ /* 0x000fe6000f8e00ff */
[----:B------:R-:W-:Y:S04]  /*70e0*/  UISETP.NE.AND UP0, UPT, UR49, 0x3, UPT ;  /* 0x000000033100788c */ /* 0x000fe8000bf05270 */
[----:B------:R-:W-:Y:S03]  /*70f0*/  USEL UR49, UR49, URZ, UP0 ;  /* 0x000000ff31317287 */ /* 0x000fe60008000000 */
[----:B------:R-:W-:Y:S05]  /*7100*/  @P0 LEA R2, R2, UR48, 0x3 ;  /* 0x0000003002020c11 */ /* 0x000fea000f8e18ff */
[----:B------:R-:W-:Y:S05]  /*7110*/  @P0 VIADD R2, R2, 0xe8 ;  /* 0x000000e802020836 */ /* 0x000fea0000000000 */
[----:B------:R-:W-:Y:S04]  /*7120*/  @P0 PRMT R0, R0, 0x654, R2 ;  /* 0x0000065400000816 */ /* 0x000fe80000000002 */
[----:B------:R2:W-:Y:S03]  /*7130*/  @P0 SYNCS.ARRIVE.TRANS64.RED.A1T0 RZ, [R0+URZ], RZ ;  /* 0x000000ff00ff09a7 */ /* 0x0005e600081004ff */
.L_x_119:
[----:B------:R-:W-:Y:S01]  /*7140*/  ISETP.NE.AND P2, PT, R71, RZ, PT ;  /* 0x000000ff4700720c */ /* 0x000fe20003f45270 */
[----:B------:R-:W-:Y:S01]  /*7150*/  UIADD3 UR50, UPT, UPT, UR50, 0x2, URZ ;  /* 0x0000000232327890 */ /* 0x000fe2000fffe0ff */
[----:B------:R-:W-:Y:S01]  /*7160*/  ISETP.NE.AND P0, PT, R73, 0x2, PT ;  /* 0x000000024900780c */ /* 0x000fe20003f05270 */
[----:B------:R-:W-:Y:S01]  /*7170*/  IMAD.IADD R20, R29, 0x1, R58 ;  /* 0x000000011d147824 */ /* 0x000fe200078e023a */
[----:B------:R-:W-:Y:S01]  /*7180*/  ISETP.NE.AND P1, PT, R31, 0x4, PT ;  /* 0x000000041f00780c */ /* 0x000fe20003f25270 */
[----:B------:R-:W-:Y:S01]  /*7190*/  IMAD.IADD R21, R30, 0x1, R59 ;  /* 0x000000011e157824 */ /* 0x000fe200078e023b */
[----:B------:R-:W-:Y:S02]  /*71a0*/  SEL R2, RZ, 0x1, P0 ;  /* 0x00000001ff027807 */ /* 0x000fe40000000000 */
[----:B--2---:R-:W-:Y:S02]  /*71b0*/  SEL R0, RZ, 0x1, P1 ;  /* 0x00000001ff007807 */ /* 0x004fe40000800000 */
[----:B------:R-:W-:Y:S02]  /*71c0*/  LOP3.LUT R67, R67, R2, RZ, 0x3c, !PT ;  /* 0x0000000243437212 */ /* 0x000fe400078e3cff */
[----:B------:R-:W-:Y:S02]  /*71d0*/  LOP3.LUT R68, R68, R0, RZ, 0x3c, !PT ;  /* 0x0000000044447212 */ /* 0x000fe400078e3cff */
[----:B------:R-:W-:Y:S02]  /*71e0*/  @P2 R2UR UR36, R66 ;  /* 0x00000000422422ca */ /* 0x000fe400000e0000 */
[----:B------:R-:W-:Y:S02]  /*71f0*/  SEL R73, R73, RZ, P0 ;  /* 0x000000ff49497207 */ /* 0x000fe40000000000 */
[----:B------:R-:W-:Y:S01]  /*7200*/  SEL R31, R31, RZ, P1 ;  /* 0x000000ff1f1f7207 */ /* 0x000fe20000800000 */
[----:B------:R-:W-:Y:S10]  /*7210*/  @P2 BRA `(.L_x_120) ;  /* 0xffffffdc00e02947 */ /* 0x000ff4000383ffff */
[----:B------:R-:W-:-:S09]  /*7220*/  UISETP.NE.AND UP0, UPT, UR53, URZ, UPT ;  /* 0x000000ff3500728c */ /* 0x000fd2000bf05270 */
[----:B------:R-:W-:Y:S05]  /*7230*/  BRA.U !UP0, `(.L_x_121) ;  /* 0x0000000108487547 */ /* 0x000fea000b800000 */
[----:B------:R-:W2:Y:S02]  /*7240*/  LDCU.64 UR4, c[0x0][0x890] ;  /* 0x00011200ff0477ac */ /* 0x000ea40008000a00 */
[----:B--2---:R-:W-:-:S04]  /*7250*/  UISETP.NE.U32.AND UP0, UPT, UR4, URZ, UPT ;  /* 0x000000ff0400728c */ /* 0x004fc8000bf05070 */
[----:B------:R-:W-:-:S09]  /*7260*/  UISETP.NE.AND.EX UP0, UPT, UR5, URZ, UPT, UP0 ;  /* 0x000000ff0500728c */ /* 0x000fd2000bf05300 */
[----:B------:R-:W-:Y:S05]  /*7270*/  BRA.U UP0, `(.L_x_122) ;  /* 0x00000001000c7547 */ /* 0x000fea000b800000 */
[----:B------:R-:W-:-:S13]  /*7280*/  FSETP.NEU.AND P0, PT, R35, RZ, PT ;  /* 0x000000ff2300720b */ /* 0x000fda0003f0d000 */
[----:B------:R-:W-:Y:S05]  /*7290*/  @!P0 EXIT ;  /* 0x000000000000894d */ /* 0x000fea0003800000 */
[----:B------:R-:W-:Y:S05]  /*72a0*/  BRA `(.L_x_121) ;  /* 0x00000000002c7947 */ /* 0x000fea0003800000 */
.L_x_122:
[----:B------:R-:W-:Y:S01]  /*72b0*/  ISETP.NE.AND P0, PT, R72, RZ, PT ;  /* 0x000000ff4800720c */ /* 0x000fe20003f05270 */
[----:B------:R-:W-:-:S12]  /*72c0*/  BSSY.RECONVERGENT B0, `(.L_x_121) ;  /* 0x0000009000007945 */ /* 0x000fd80003800200 */
[----:B------:R-:W-:Y:S05]  /*72d0*/  @P0 BRA `(.L_x_123) ;  /* 0x0000000000140947 */ /* 0x000fea0003800000 */
[----:B------:R-:W2:Y:S02]  /*72e0*/  LDCU.64 UR4, c[0x0][0x888] ;  /* 0x00011100ff0477ac */ /* 0x000ea40008000a00 */
[----:B--2---:R-:W-:-:S04]  /*72f0*/  ISETP.NE.U32.AND P0, PT, RZ, UR4, PT ;  /* 0x00000004ff007c0c */ /* 0x004fc8000bf05070 */
[----:B------:R-:W-:-:S13]  /*7300*/  ISETP.NE.AND.EX P0, PT, RZ, UR5, PT, P0 ;  /* 0x00000005ff007c0c */ /* 0x000fda000bf05300 */
[----:B------:R-:W-:Y:S05]  /*7310*/  @!P0 EXIT ;  /* 0x000000000000894d */ /* 0x000fea0003800000 */
[----:B------:R-:W-:Y:S05]  /*7320*/  BRA `(.L_x_124) ;  /* 0x0000000000087947 */ /* 0x000fea0003800000 */
.L_x_123:
[----:B------:R-:W-:-:S13]  /*7330*/  FSETP.NEU.AND P0, PT, R35, RZ, PT ;  /* 0x000000ff2300720b */ /* 0x000fda0003f0d000 */
[----:B------:R-:W-:Y:S05]  /*7340*/  @!P0 EXIT ;  /* 0x000000000000894d */ /* 0x000fea0003800000 */
.L_x_124:
[----:B------:R-:W-:Y:S05]  /*7350*/  BSYNC.RECONVERGENT B0 ;  /* 0x0000000000007941 */ /* 0x000fea0003800200 */
.L_x_121:
[----:B------:R-:W-:Y:S01]  /*7360*/  ULEA UR4, UR49, UR48, 0x3 ;  /* 0x0000003031047291 */ /* 0x000fe2000f8e18ff */
[----:B------:R-:W-:-:S04]  /*7370*/  DEPBAR.LE SB0, 0x0 ;  /* 0x000080000000791a */ /* 0x000fc80000000000 */
[----:B------:R-:W-:-:S04]  /*7380*/  UIADD3 UR4, UPT, UPT, UR4, 0xe8, URZ ;  /* 0x000000e804047890 */ /* 0x000fc8000fffe0ff */
[----:B------:R-:W-:-:S09]  /*7390*/  UPRMT UR4, UR37, 0x654, UR4 ;  /* 0x0000065425047896 */ /* 0x000fd20008000004 */
[----:B------:R-:W-:Y:S01]  /*73a0*/  SYNCS.ARRIVE.TRANS64.RED.A1T0 RZ, [UR4], RZ ;  /* 0x000000ffffff79a7 */ /* 0x000fe20008100404 */
[----:B------:R-:W-:Y:S05]  /*73b0*/  EXIT ;  /* 0x000000000000794d */ /* 0x000fea0003800000 */
.L_x_20:
[----:B--2---:R2:W1:Y:S02]  /*73c0*/  SYNCS.PHASECHK.TRANS64.TRYWAIT P0, [R2+URZ+0x180], R3 ;  /* 0x00018003020075a7 */ /* 0x00446400080011ff */
[----:B-1----:R-:W-:Y:S05]  /*73d0*/  @!P0 NANOSLEEP.SYNCS 0x989680 ;  /* 0x009896800000895d */ /* 0x002fea0003900000 */
[----:B------:R-:W1:Y:S02]  /*73e0*/  @!P0 SYNCS.PHASECHK.TRANS64 P0, [R2+URZ+0x180], R3 ;  /* 0x00018003020085a7 */ /* 0x000e6400080010ff */
[----:B-1----:R-:W-:Y:S05]  /*73f0*/  @!P0 BRA `(.L_x_20) ;  /* 0xfffffffc00f08947 */ /* 0x002fea000383ffff */
[----:B------:R-:W-:Y:S05]  /*7400*/  BRA `(.L_x_125) ;  /* 0xffffffa000c07947 */ /* 0x000fea000383ffff */
.L_x_23:
[----:B-1----:R-:W-:-:S07]  /*7410*/  MOV R2, UR33 ;  /* 0x0000002100027c02 */ /* 0x002fce0008000f00 */
.L_x_126:
[----:B-1----:R1:W2:Y:S02]  /*7420*/  SYNCS.PHASECHK.TRANS64.TRYWAIT P0, [R2+URZ+0x68], R4 ;  /* 0x00006804020075a7 */ /* 0x0022a400080011ff */
[----:B--2---:R-:W-:Y:S05]  /*7430*/  @!P0 NANOSLEEP.SYNCS 0x989680 ;  /* 0x009896800000895d */ /* 0x004fea0003900000 */
[----:B------:R-:W2:Y:S02]  /*7440*/  @!P0 SYNCS.PHASECHK.TRANS64 P0, [R2+URZ+0x68], R4 ;  /* 0x00006804020085a7 */ /* 0x000ea400080010ff */
[----:B--2---:R-:W-:Y:S05]  /*7450*/  @!P0 BRA `(.L_x_126) ;  /* 0xfffffffc00f08947 */ /* 0x004fea000383ffff */
[----:B------:R-:W-:Y:S05]  /*7460*/  BRA `(.L_x_22) ;  /* 0xffffffa400107947 */ /* 0x000fea000383ffff */
.L_x_29:
[----:B-1----:R-:W-:-:S07]  /*7470*/  MOV R2, UR17 ;  /* 0x0000001100027c02 */ /* 0x002fce0008000f00 */
.L_x_127:
[----:B-1----:R1:W2:Y:S02]  /*7480*/  SYNCS.PHASECHK.TRANS64.TRYWAIT P0, [R2+URZ+0x68], R4 ;  /* 0x00006804020075a7 */ /* 0x0022a400080011ff */
[----:B--2---:R-:W-:Y:S05]  /*7490*/  @!P0 NANOSLEEP.SYNCS 0x989680 ;  /* 0x009896800000895d */ /* 0x004fea0003900000 */
[----:B------:R-:W2:Y:S02]  /*74a0*/  @!P0 SYNCS.PHASECHK.TRANS64 P0, [R2+URZ+0x68], R4 ;  /* 0x00006804020085a7 */ /* 0x000ea400080010ff */
[----:B--2---:R-:W-:Y:S05]  /*74b0*/  @!P0 BRA `(.L_x_127) ;  /* 0xfffffffc00f08947 */ /* 0x004fea000383ffff */
[----:B------:R-:W-:Y:S05]  /*74c0*/  BRA `(.L_x_28) ;  /* 0xffffffa400b47947 */ /* 0x000fea000383ffff */
.L_x_33:
[----:B-1----:R1:W2:Y:S02]  /*74d0*/  SYNCS.PHASECHK.TRANS64.TRYWAIT P0, [R2+URZ+0x110], R3 ;  /* 0x00011003020075a7 */ /* 0x0022a400080011ff */
[----:B--2---:R-:W-:Y:S05]  /*74e0*/  @!P0 NANOSLEEP.SYNCS 0x989680 ;  /* 0x009896800000895d */ /* 0x004fea0003900000 */
[----:B------:R-:W2:Y:S02]  /*74f0*/  @!P0 SYNCS.PHASECHK.TRANS64 P0, [R2+URZ+0x110], R3 ;  /* 0x00011003020085a7 */ /* 0x000ea400080010ff */
[----:B--2---:R-:W-:Y:S05]  /*7500*/  @!P0 BRA `(.L_x_33) ;  /* 0xfffffffc00f08947 */ /* 0x004fea000383ffff */
[----:B------:R-:W-:Y:S05]  /*7510*/  BRA `(.L_x_128) ;  /* 0xffffffa800407947 */ /* 0x000fea000383ffff */
.L_x_37:
[----:B----4-:R-:W-:-:S07]  /*7520*/  MOV R0, UR5 ;  /* 0x0000000500007c02 */ /* 0x010fce0008000f00 */
.L_x_129:
[----:B-1----:R1:W2:Y:S02]  /*7530*/  SYNCS.PHASECHK.TRANS64.TRYWAIT P0, [R0+URZ], R2 ;  /* 0x00000002000075a7 */ /* 0x0022a400080011ff */
[----:B--2---:R-:W-:Y:S05]  /*7540*/  @!P0 NANOSLEEP.SYNCS 0x989680 ;  /* 0x009896800000895d */ /* 0x004fea0003900000 */
[----:B------:R-:W2:Y:S02]  /*7550*/  @!P0 SYNCS.PHASECHK.TRANS64 P0, [R0+URZ], R2 ;  /* 0x00000002000085a7 */ /* 0x000ea400080010ff */
[----:B--2---:R-:W-:Y:S05]  /*7560*/  @!P0 BRA `(.L_x_129) ;  /* 0xfffffffc00f08947 */ /* 0x004fea000383ffff */
[----:B------:R-:W-:Y:S05]  /*7570*/  BRA `(.L_x_130) ;  /* 0xffffffac00b07947 */ /* 0x000fea000383ffff */
.L_x_38:
[----:B----4-:R-:W-:-:S07]  /*7580*/  MOV R0, UR5 ;  /* 0x0000000500007c02 */ /* 0x010fce0008000f00 */
.L_x_131:
[----:B-1----:R1:W2:Y:S02]  /*7590*/  SYNCS.PHASECHK.TRANS64.TRYWAIT P0, [R0+URZ], R3 ;  /* 0x00000003000075a7 */ /* 0x0022a400080011ff */
[----:B--2---:R-:W-:Y:S05]  /*75a0*/  @!P0 NANOSLEEP.SYNCS 0x989680 ;  /* 0x009896800000895d */ /* 0x004fea0003900000 */
[----:B------:R-:W2:Y:S02]  /*75b0*/  @!P0 SYNCS.PHASECHK.TRANS64 P0, [R0+URZ], R3 ;  /* 0x00000003000085a7 */ /* 0x000ea400080010ff */
[----:B--2---:R-:W-:Y:S05]  /*75c0*/  @!P0 BRA `(.L_x_131) ;  /* 0xfffffffc00f08947 */ /* 0x004fea000383ffff */
[----:B------:R-:W-:Y:S05]  /*75d0*/  BRA `(.L_x_132) ;  /* 0xffffffac00bc7947 */ /* 0x000fea000383ffff */
.L_x_39:
[----:B----4-:R-:W-:-:S07]  /*75e0*/  MOV R0, UR5 ;  /* 0x0000000500007c02 */ /* 0x010fce0008000f00 */
.L_x_133:
[----:B-1----:R1:W2:Y:S02]  /*75f0*/  SYNCS.PHASECHK.TRANS64.TRYWAIT P0, [R0+URZ], R3 ;  /* 0x00000003000075a7 */ /* 0x0022a400080011ff */
[----:B--2---:R-:W-:Y:S05]  /*7600*/  @!P0 NANOSLEEP.SYNCS 0x989680 ;  /* 0x009896800000895d */ /* 0x004fea0003900000 */
[----:B------:R-:W2:Y:S02]  /*7610*/  @!P0 SYNCS.PHASECHK.TRANS64 P0, [R0+URZ], R3 ;  /* 0x00000003000085a7 */ /* 0x000ea400080010ff */
[----:B--2---:R-:W-:Y:S05]  /*7620*/  @!P0 BRA `(.L_x_133) ;  /* 0xfffffffc00f08947 */ /* 0x004fea000383ffff */
[----:B------:R-:W-:Y:S05]  /*7630*/  BRA `(.L_x_134) ;  /* 0xffffffac00c87947 */ /* 0x000fea000383ffff */
.L_x_40:
[----:B----4-:R-:W-:-:S07]  /*7640*/  MOV R0, UR5 ;  /* 0x0000000500007c02 */ /* 0x010fce0008000f00 */
.L_x_135:
[----:B-1----:R1:W2:Y:S02]  /*7650*/  SYNCS.PHASECHK.TRANS64.TRYWAIT P0, [R0+URZ], R3 ;  /* 0x00000003000075a7 */ /* 0x0022a400080011ff */
[----:B--2---:R-:W-:Y:S05]  /*7660*/  @!P0 NANOSLEEP.SYNCS 0x989680 ;  /* 0x009896800000895d */ /* 0x004fea0003900000 */
[----:B------:R-:W2:Y:S02]  /*7670*/  @!P0 SYNCS.PHASECHK.TRANS64 P0, [R0+URZ], R3 ;  /* 0x00000003000085a7 */ /* 0x000ea400080010ff */
[----:B--2---:R-:W-:Y:S05]  /*7680*/  @!P0 BRA `(.L_x_135) ;  /* 0xfffffffc00f08947 */ /* 0x004fea000383ffff */
[----:B------:R-:W-:Y:S05]  /*7690*/  BRA `(.L_x_136) ;  /* 0xffffffac00d47947 */ /* 0x000fea000383ffff */
.L_x_41:
[----:B----4-:R-:W-:-:S07]  /*76a0*/  MOV R0, UR5 ;  /* 0x0000000500007c02 */ /* 0x010fce0008000f00 */
.L_x_137:
[----:B-1----:R1:W2:Y:S02]  /*76b0*/  SYNCS.PHASECHK.TRANS64.TRYWAIT P0, [R0+URZ], R3 ;  /* 0x00000003000075a7 */ /* 0x0022a400080011ff */
[----:B--2---:R-:W-:Y:S05]  /*76c0*/  @!P0 NANOSLEEP.SYNCS 0x989680 ;  /* 0x009896800000895d */ /* 0x004fea0003900000 */
[----:B------:R-:W2:Y:S02]  /*76d0*/  @!P0 SYNCS.PHASECHK.TRANS64 P0, [R0+URZ], R3 ;  /* 0x00000003000085a7 */ /* 0x000ea400080010ff */
[----:B--2---:R-:W-:Y:S05]  /*76e0*/  @!P0 BRA `(.L_x_137) ;  /* 0xfffffffc00f08947 */ /* 0x004fea000383ffff */
[----:B------:R-:W-:Y:S05]  /*76f0*/  BRA `(.L_x_138) ;  /* 0xffffffac00e07947 */ /* 0x000fea000383ffff */
.L_x_42:
[----:B----4-:R-:W-:-:S07]  /*7700*/  MOV R0, UR5 ;  /* 0x0000000500007c02 */ /* 0x010fce0008000f00 */
.L_x_139:
[----:B-1----:R1:W2:Y:S02]  /*7710*/  SYNCS.PHASECHK.TRANS64.TRYWAIT P0, [R0+URZ], R3 ;  /* 0x00000003000075a7 */ /* 0x0022a400080011ff */
[----:B--2---:R-:W-:Y:S05]  /*7720*/  @!P0 NANOSLEEP.SYNCS 0x989680 ;  /* 0x009896800000895d */ /* 0x004fea0003900000 */
[----:B------:R-:W2:Y:S02]  /*7730*/  @!P0 SYNCS.PHASECHK.TRANS64 P0, [R0+URZ], R3 ;  /* 0x00000003000085a7 */ /* 0x000ea400080010ff */
[----:B--2---:R-:W-:Y:S05]  /*7740*/  @!P0 BRA `(.L_x_139) ;  /* 0xfffffffc00f08947 */ /* 0x004fea000383ffff */
[----:B------:R-:W-:Y:S05]  /*7750*/  BRA `(.L_x_140) ;  /* 0xffffffac00ec7947 */ /* 0x000fea000383ffff */
.L_x_43:
[----:B----4-:R-:W-:-:S07]  /*7760*/  MOV R0, UR5 ;  /* 0x0000000500007c02 */ /* 0x010fce0008000f00 */
.L_x_141:
[----:B-1----:R1:W2:Y:S02]  /*7770*/  SYNCS.PHASECHK.TRANS64.TRYWAIT P0, [R0+URZ], R3 ;  /* 0x00000003000075a7 */ /* 0x0022a400080011ff */
[----:B--2---:R-:W-:Y:S05]  /*7780*/  @!P0 NANOSLEEP.SYNCS 0x989680 ;  /* 0x009896800000895d */ /* 0x004fea0003900000 */
[----:B------:R-:W2:Y:S02]  /*7790*/  @!P0 SYNCS.PHASECHK.TRANS64 P0, [R0+URZ], R3 ;  /* 0x00000003000085a7 */ /* 0x000ea400080010ff */
[----:B--2---:R-:W-:Y:S05]  /*77a0*/  @!P0 BRA `(.L_x_141) ;  /* 0xfffffffc00f08947 */ /* 0x004fea000383ffff */
[----:B------:R-:W-:Y:S05]  /*77b0*/  BRA `(.L_x_142) ;  /* 0xffffffac00f87947 */ /* 0x000fea000383ffff */
.L_x_44:
[----:B----4-:R-:W-:-:S07]  /*77c0*/  MOV R0, UR5 ;  /* 0x0000000500007c02 */ /* 0x010fce0008000f00 */
.L_x_143:
[----:B-1----:R1:W2:Y:S02]  /*77d0*/  SYNCS.PHASECHK.TRANS64.TRYWAIT P0, [R0+URZ], R3 ;  /* 0x00000003000075a7 */ /* 0x0022a400080011ff */
[----:B--2---:R-:W-:Y:S05]  /*77e0*/  @!P0 NANOSLEEP.SYNCS 0x989680 ;  /* 0x009896800000895d */ /* 0x004fea0003900000 */
[----:B------:R-:W2:Y:S02]  /*77f0*/  @!P0 SYNCS.PHASECHK.TRANS64 P0, [R0+URZ], R3 ;  /* 0x00000003000085a7 */ /* 0x000ea400080010ff */
[----:B--2---:R-:W-:Y:S05]  /*7800*/  @!P0 BRA `(.L_x_143) ;  /* 0xfffffffc00f08947 */ /* 0x004fea000383ffff */
[----:B------:R-:W-:Y:S05]  /*7810*/  BRA `(.L_x_144) ;  /* 0xffffffb000047947 */ /* 0x000fea000383ffff */
.L_x_45:
[----:B----4-:R-:W-:-:S07]  /*7820*/  MOV R0, UR5 ;  /* 0x0000000500007c02 */ /* 0x010fce0008000f00 */
.L_x_145:
[----:B-1----:R1:W2:Y:S02]  /*7830*/  SYNCS.PHASECHK.TRANS64.TRYWAIT P0, [R0+URZ], R3 ;  /* 0x00000003000075a7 */ /* 0x0022a400080011ff */
[----:B--2---:R-:W-:Y:S05]  /*7840*/  @!P0 NANOSLEEP.SYNCS 0x989680 ;  /* 0x009896800000895d */ /* 0x004fea0003900000 */
[----:B------:R-:W2:Y:S02]  /*7850*/  @!P0 SYNCS.PHASECHK.TRANS64 P0, [R0+URZ], R3 ;  /* 0x00000003000085a7 */ /* 0x000ea400080010ff */
[----:B--2---:R-:W-:Y:S05]  /*7860*/  @!P0 BRA `(.L_x_145) ;  /* 0xfffffffc00f08947 */ /* 0x004fea000383ffff */
[----:B------:R-:W-:Y:S05]  /*7870*/  BRA `(.L_x_146) ;  /* 0xffffffb000107947 */ /* 0x000fea000383ffff */
.L_x_46:
[----:B----4-:R-:W-:-:S07]  /*7880*/  MOV R0, UR5 ;  /* 0x0000000500007c02 */ /* 0x010fce0008000f00 */
.L_x_147:
[----:B-1----:R1:W2:Y:S02]  /*7890*/  SYNCS.PHASECHK.TRANS64.TRYWAIT P0, [R0+URZ], R3 ;  /* 0x00000003000075a7 */ /* 0x0022a400080011ff */
[----:B--2---:R-:W-:Y:S05]  /*78a0*/  @!P0 NANOSLEEP.SYNCS 0x989680 ;  /* 0x009896800000895d */ /* 0x004fea0003900000 */
[----:B------:R-:W2:Y:S02]  /*78b0*/  @!P0 SYNCS.PHASECHK.TRANS64 P0, [R0+URZ], R3 ;  /* 0x00000003000085a7 */ /* 0x000ea400080010ff */
[----:B--2---:R-:W-:Y:S05]  /*78c0*/  @!P0 BRA `(.L_x_147) ;  /* 0xfffffffc00f08947 */ /* 0x004fea000383ffff */
[----:B------:R-:W-:Y:S05]  /*78d0*/  BRA `(.L_x_148) ;  /* 0xffffffb0001c7947 */ /* 0x000fea000383ffff */
.L_x_47:
[----:B----4-:R-:W-:-:S07]  /*78e0*/  MOV R0, UR5 ;  /* 0x0000000500007c02 */ /* 0x010fce0008000f00 */
.L_x_149:
[----:B-1----:R1:W2:Y:S02]  /*78f0*/  SYNCS.PHASECHK.TRANS64.TRYWAIT P0, [R0+URZ], R3 ;  /* 0x00000003000075a7 */ /* 0x0022a400080011ff */
[----:B--2---:R-:W-:Y:S05]  /*7900*/  @!P0 NANOSLEEP.SYNCS 0x989680 ;  /* 0x009896800000895d */ /* 0x004fea0003900000 */
[----:B------:R-:W2:Y:S02]  /*7910*/  @!P0 SYNCS.PHASECHK.TRANS64 P0, [R0+URZ], R3 ;  /* 0x00000003000085a7 */ /* 0x000ea400080010ff */
[----:B--2---:R-:W-:Y:S05]  /*7920*/  @!P0 BRA `(.L_x_149) ;  /* 0xfffffffc00f08947 */ /* 0x004fea000383ffff */
[----:B------:R-:W-:Y:S05]  /*7930*/  BRA `(.L_x_150) ;  /* 0xffffffb000287947 */ /* 0x000fea000383ffff */
.L_x_48:
[----:B----4-:R-:W-:-:S07]  /*7940*/  MOV R0, UR5 ;  /* 0x0000000500007c02 */ /* 0x010fce0008000f00 */
.L_x_151:
[----:B-1----:R1:W2:Y:S02]  /*7950*/  SYNCS.PHASECHK.TRANS64.TRYWAIT P0, [R0+URZ], R3 ;  /* 0x00000003000075a7 */ /* 0x0022a400080011ff */
[----:B--2---:R-:W-:Y:S05]  /*7960*/  @!P0 NANOSLEEP.SYNCS 0x989680 ;  /* 0x009896800000895d */ /* 0x004fea0003900000 */
[----:B------:R-:W2:Y:S02]  /*7970*/  @!P0 SYNCS.PHASECHK.TRANS64 P0, [R0+URZ], R3 ;  /* 0x00000003000085a7 */ /* 0x000ea400080010ff */
[----:B--2---:R-:W-:Y:S05]  /*7980*/  @!P0 BRA `(.L_x_151) ;  /* 0xfffffffc00f08947 */ /* 0x004fea000383ffff */
[----:B------:R-:W-:Y:S05]  /*7990*/  BRA `(.L_x_152) ;  /* 0xffffffb000347947 */ /* 0x000fea000383ffff */
.L_x_51:
[----:B-1----:R1:W2:Y:S02]  /*79a0*/  SYNCS.PHASECHK.TRANS64.TRYWAIT P0, [R0+URZ+0x170], R4 ;  /* 0x00017004000075a7 */ /* 0x0022a400080011ff */
[----:B--2---:R-:W-:Y:S05]  /*79b0*/  @!P0 NANOSLEEP.SYNCS 0x989680 ;  /* 0x009896800000895d */ /* 0x004fea0003900000 */
[----:B------:R-:W2:Y:S02]  /*79c0*/  @!P0 SYNCS.PHASECHK.TRANS64 P0, [R0+URZ+0x170], R4 ;  /* 0x00017004000085a7 */ /* 0x000ea400080010ff */
[----:B--2---:R-:W-:Y:S05]  /*79d0*/  @!P0 BRA `(.L_x_51) ;  /* 0xfffffffc00f08947 */ /* 0x004fea000383ffff */
[----:B------:R-:W-:Y:S05]  /*79e0*/  BRA `(.L_x_153) ;  /* 0xffffffb000907947 */ /* 0x000fea000383ffff */
.L_x_52:
[----:B------:R-:W-:-:S07]  /*79f0*/  MOV R0, UR5 ;  /* 0x0000000500007c02 */ /* 0x000fce0008000f00 */
.L_x_154:
[----:B-1----:R1:W2:Y:S02]  /*7a00*/  SYNCS.PHASECHK.TRANS64.TRYWAIT P0, [R0+URZ+0x120], R5 ;  /* 0x00012005000075a7 */ /* 0x0022a400080011ff */
[----:B--2---:R-:W-:Y:S05]  /*7a10*/  @!P0 NANOSLEEP.SYNCS 0x989680 ;  /* 0x009896800000895d */ /* 0x004fea0003900000 */
[----:B------:R-:W2:Y:S02]  /*7a20*/  @!P0 SYNCS.PHASECHK.TRANS64 P0, [R0+URZ+0x120], R5 ;  /* 0x00012005000085a7 */ /* 0x000ea400080010ff */
[----:B--2---:R-:W-:Y:S05]  /*7a30*/  @!P0 BRA `(.L_x_154) ;  /* 0xfffffffc00f08947 */ /* 0x004fea000383ffff */
[----:B------:R-:W-:Y:S05]  /*7a40*/  BRA `(.L_x_155) ;  /* 0xffffffb000a07947 */ /* 0x000fea000383ffff */
.L_x_53:
[----:B-1----:R1:W2:Y:S02]  /*7a50*/  SYNCS.PHASECHK.TRANS64.TRYWAIT P1, [R0+URZ+0x110], R4 ;  /* 0x00011004000075a7 */ /* 0x0022a400080211ff */
[----:B--2---:R-:W-:Y:S05]  /*7a60*/  @!P1 NANOSLEEP.SYNCS 0x989680 ;  /* 0x009896800000995d */ /* 0x004fea0003900000 */
[----:B------:R-:W2:Y:S02]  /*7a70*/  @!P1 SYNCS.PHASECHK.TRANS64 P1, [R0+URZ+0x110], R4 ;  /* 0x00011004000095a7 */ /* 0x000ea400080210ff */
[----:B--2---:R-:W-:Y:S05]  /*7a80*/  @!P1 BRA `(.L_x_53) ;  /* 0xfffffffc00f09947 */ /* 0x004fea000383ffff */
[----:B------:R-:W-:Y:S05]  /*7a90*/  BRA `(.L_x_156) ;  /* 0xffffffb000d07947 */ /* 0x000fea000383ffff */
.L_x_56:
[----:B------:R-:W-:-:S07]  /*7aa0*/  MOV R0, UR5 ;  /* 0x0000000500007c02 */ /* 0x000fce0008000f00 */
.L_x_157:
[----:B-1----:R1:W2:Y:S02]  /*7ab0*/  SYNCS.PHASECHK.TRANS64.TRYWAIT P0, [R0+URZ+0x120], R2 ;  /* 0x00012002000075a7 */ /* 0x0022a400080011ff */
[----:B--2---:R-:W-:Y:S05]  /*7ac0*/  @!P0 NANOSLEEP.SYNCS 0x989680 ;  /* 0x009896800000895d */ /* 0x004fea0003900000 */
[----:B------:R-:W2:Y:S02]  /*7ad0*/  @!P0 SYNCS.PHASECHK.TRANS64 P0, [R0+URZ+0x120], R2 ;  /* 0x00012002000085a7 */ /* 0x000ea400080010ff */
[----:B--2---:R-:W-:Y:S05]  /*7ae0*/  @!P0 BRA `(.L_x_157) ;  /* 0xfffffffc00f08947 */ /* 0x004fea000383ffff */
[----:B------:R-:W-:Y:S05]  /*7af0*/  BRA `(.L_x_55) ;  /* 0xffffffb400247947 */ /* 0x000fea000383ffff */
.L_x_63:
[----:B-1----:R1:W2:Y:S02]  /*7b00*/  SYNCS.PHASECHK.TRANS64.TRYWAIT P1, [R0+URZ+0x110], R2 ;  /* 0x00011002000075a7 */ /* 0x0022a400080211ff */
[----:B--2---:R-:W-:Y:S05]  /*7b10*/  @!P1 NANOSLEEP.SYNCS 0x989680 ;  /* 0x009896800000995d */ /* 0x004fea0003900000 */
[----:B------:R-:W2:Y:S02]  /*7b20*/  @!P1 SYNCS.PHASECHK.TRANS64 P1, [R0+URZ+0x110], R2 ;  /* 0x00011002000095a7 */ /* 0x000ea400080210ff */
[----:B--2---:R-:W-:Y:S05]  /*7b30*/  @!P1 BRA `(.L_x_63) ;  /* 0xfffffffc00f09947 */ /* 0x004fea000383ffff */
[----:B------:R-:W-:Y:S05]  /*7b40*/  BRA `(.L_x_158) ;  /* 0xffffffb800947947 */ /* 0x000fea000383ffff */
.L_x_64:
[----:B------:R-:W-:-:S07]  /*7b50*/  MOV R2, UR7 ;  /* 0x0000000700027c02 */ /* 0x000fce0008000f00 */
.L_x_159:
[----:B-1----:R1:W2:Y:S02]  /*7b60*/  SYNCS.PHASECHK.TRANS64.TRYWAIT P0, [R2+URZ+0x150], R0 ;  /* 0x00015000020075a7 */ /* 0x0022a400080011ff */
[----:B--2---:R-:W-:Y:S05]  /*7b70*/  @!P0 NANOSLEEP.SYNCS 0x989680 ;  /* 0x009896800000895d */ /* 0x004fea0003900000 */
[----:B------:R-:W2:Y:S02]  /*7b80*/  @!P0 SYNCS.PHASECHK.TRANS64 P0, [R2+URZ+0x150], R0 ;  /* 0x00015000020085a7 */ /* 0x000ea400080010ff */
[----:B--2---:R-:W-:Y:S05]  /*7b90*/  @!P0 BRA `(.L_x_159) ;  /* 0xfffffffc00f08947 */ /* 0x004fea000383ffff */
[----:B------:R-:W-:Y:S05]  /*7ba0*/  BRA `(.L_x_160) ;  /* 0xffffffb800e47947 */ /* 0x000fea000383ffff */
.L_x_67:
[----:B------:R-:W-:Y:S07]  /*7bb0*/  MOV R0, UR6 ;  /* 0x0000000600007c02 */ /* 0x000fee0008000f00 */
.L_x_161:
[----:B-1----:R1:W2:Y:S02]  /*7bc0*/  SYNCS.PHASECHK.TRANS64.TRYWAIT P0, [R0+URZ], R2 ;  /* 0x00000002000075a7 */ /* 0x0022a400080011ff */
[----:B--2---:R-:W-:Y:S05]  /*7bd0*/  @!P0 NANOSLEEP.SYNCS 0x989680 ;  /* 0x009896800000895d */ /* 0x004fea0003900000 */
[----:B------:R-:W2:Y:S02]  /*7be0*/  @!P0 SYNCS.PHASECHK.TRANS64 P0, [R0+URZ], R2 ;  /* 0x00000002000085a7 */ /* 0x000ea400080010ff */
[----:B--2---:R-:W-:Y:S05]  /*7bf0*/  @!P0 BRA `(.L_x_161) ;  /* 0xfffffffc00f08947 */ /* 0x004fea000383ffff */
[----:B------:R-:W-:Y:S05]  /*7c00*/  BRA `(.L_x_66) ;  /* 0xffffffbc00007947 */ /* 0x000fea000383ffff */
.L_x_70:
[----:B------:R-:W-:-:S07]  /*7c10*/  MOV R0, UR6 ;  /* 0x0000000600007c02 */ /* 0x000fce0008000f00 */
.L_x_162:
[----:B--2---:R2:W4:Y:S02]  /*7c20*/  SYNCS.PHASECHK.TRANS64.TRYWAIT P0, [R0+URZ], R2 ;  /* 0x00000002000075a7 */ /* 0x00452400080011ff */
[----:B----4-:R-:W-:Y:S05]  /*7c30*/  @!P0 NANOSLEEP.SYNCS 0x989680 ;  /* 0x009896800000895d */ /* 0x010fea0003900000 */
[----:B------:R-:W4:Y:S02]  /*7c40*/  @!P0 SYNCS.PHASECHK.TRANS64 P0, [R0+URZ], R2 ;  /* 0x00000002000085a7 */ /* 0x000f2400080010ff */
[----:B----4-:R-:W-:Y:S05]  /*7c50*/  @!P0 BRA `(.L_x_162) ;  /* 0xfffffffc00f08947 */ /* 0x010fea000383ffff */
[----:B------:R-:W-:Y:S05]  /*7c60*/  BRA `(.L_x_163) ;  /* 0xffffffbc00dc7947 */ /* 0x000fea000383ffff */
.L_x_71:
[----:B------:R-:W-:-:S07]  /*7c70*/  MOV R0, UR6 ;  /* 0x0000000600007c02 */ /* 0x000fce0008000f00 */
.L_x_164:
[----:B-1----:R1:W2:Y:S02]  /*7c80*/  SYNCS.PHASECHK.TRANS64.TRYWAIT P0, [R0+URZ], R3 ;  /* 0x00000003000075a7 */ /* 0x0022a400080011ff */
[----:B--2---:R-:W-:Y:S05]  /*7c90*/  @!P0 NANOSLEEP.SYNCS 0x989680 ;  /* 0x009896800000895d */ /* 0x004fea0003900000 */
[----:B------:R-:W2:Y:S02]  /*7ca0*/  @!P0 SYNCS.PHASECHK.TRANS64 P0, [R0+URZ], R3 ;  /* 0x00000003000085a7 */ /* 0x000ea400080010ff */
[----:B--2---:R-:W-:Y:S05]  /*7cb0*/  @!P0 BRA `(.L_x_164) ;  /* 0xfffffffc00f08947 */ /* 0x004fea000383ffff */
[----:B------:R-:W-:Y:S05]  /*7cc0*/  BRA `(.L_x_165) ;  /* 0xffffffbc00e87947 */ /* 0x000fea000383ffff */
.L_x_72:
[----:B------:R-:W-:-:S07]  /*7cd0*/  MOV R0, UR6 ;  /* 0x0000000600007c02 */ /* 0x000fce0008000f00 */
.L_x_166:
[----:B-1----:R1:W2:Y:S02]  /*7ce0*/  SYNCS.PHASECHK.TRANS64.TRYWAIT P0, [R0+URZ], R3 ;  /* 0x00000003000075a7 */ /* 0x0022a400080011ff */
[----:B--2---:R-:W-:Y:S05]  /*7cf0*/  @!P0 NANOSLEEP.SYNCS 0x989680 ;  /* 0x009896800000895d */ /* 0x004fea0003900000 */
[----:B------:R-:W2:Y:S02]  /*7d00*/  @!P0 SYNCS.PHASECHK.TRANS64 P0, [R0+URZ], R3 ;  /* 0x00000003000085a7 */ /* 0x000ea400080010ff */
[----:B--2---:R-:W-:Y:S05]  /*7d10*/  @!P0 BRA `(.L_x_166) ;  /* 0xfffffffc00f08947 */ /* 0x004fea000383ffff */
[----:B------:R-:W-:Y:S05]  /*7d20*/  BRA `(.L_x_167) ;  /* 0xffffffbc00f47947 */ /* 0x000fea000383ffff */
.L_x_73:
[----:B-1----:R-:W-:-:S07]  /*7d30*/  MOV R0, UR7 ;  /* 0x0000000700007c02 */ /* 0x002fce0008000f00 */
.L_x_168:
[----:B-1----:R1:W2:Y:S02]  /*7d40*/  SYNCS.PHASECHK.TRANS64.TRYWAIT P0, [R0+URZ], R2 ;  /* 0x00000002000075a7 */ /* 0x0022a400080011ff */
[----:B--2---:R-:W-:Y:S05]  /*7d50*/  @!P0 NANOSLEEP.SYNCS 0x989680 ;  /* 0x009896800000895d */ /* 0x004fea0003900000 */
[----:B------:R-:W2:Y:S02]  /*7d60*/  @!P0 SYNCS.PHASECHK.TRANS64 P0, [R0+URZ], R2 ;  /* 0x00000002000085a7 */ /* 0x000ea400080010ff */
[----:B--2---:R-:W-:Y:S05]  /*7d70*/  @!P0 BRA `(.L_x_168) ;  /* 0xfffffffc00f08947 */ /* 0x004fea000383ffff */
[----:B------:R-:W-:Y:S05]  /*7d80*/  BRA `(.L_x_169) ;  /* 0xffffffc000007947 */ /* 0x000fea000383ffff */
.L_x_78:
[----:B--2---:R2:W3:Y:S02]  /*7d90*/  SYNCS.PHASECHK.TRANS64.TRYWAIT P0, [R0+URZ+0x110], R2 ;  /* 0x00011002000075a7 */ /* 0x0044e400080011ff */
[----:B---3--:R-:W-:Y:S05]  /*7da0*/  @!P0 NANOSLEEP.SYNCS 0x989680 ;  /* 0x009896800000895d */ /* 0x008fea0003900000 */
[----:B------:R-:W3:Y:S02]  /*7db0*/  @!P0 SYNCS.PHASECHK.TRANS64 P0, [R0+URZ+0x110], R2 ;  /* 0x00011002000085a7 */ /* 0x000ee400080010ff */
[----:B---3--:R-:W-:Y:S05]  /*7dc0*/  @!P0 BRA `(.L_x_78) ;  /* 0xfffffffc00f08947 */ /* 0x008fea000383ffff */
[----:B------:R-:W-:Y:S05]  /*7dd0*/  BRA `(.L_x_170) ;  /* 0xffffffc000f87947 */ /* 0x000fea000383ffff */
.L_x_81:
[----:B------:R-:W-:Y:S07]  /*7de0*/  MOV R0, UR7 ;  /* 0x0000000700007c02 */ /* 0x000fee0008000f00 */
.L_x_171:
[----:B--2---:R2:W3:Y:S02]  /*7df0*/  SYNCS.PHASECHK.TRANS64.TRYWAIT P0, [R0+URZ+0x108], R2 ;  /* 0x00010802000075a7 */ /* 0x0044e400080011ff */
[----:B---3--:R-:W-:Y:S05]  /*7e00*/  @!P0 NANOSLEEP.SYNCS 0x989680 ;  /* 0x009896800000895d */ /* 0x008fea0003900000 */
[----:B------:R-:W3:Y:S02]  /*7e10*/  @!P0 SYNCS.PHASECHK.TRANS64 P0, [R0+URZ+0x108], R2 ;  /* 0x00010802000085a7 */ /* 0x000ee400080010ff */
[----:B---3--:R-:W-:Y:S05]  /*7e20*/  @!P0 BRA `(.L_x_171) ;  /* 0xfffffffc00f08947 */ /* 0x008fea000383ffff */
[----:B------:R-:W-:Y:S05]  /*7e30*/  BRA `(.L_x_80) ;  /* 0xffffffc400d87947 */ /* 0x000fea000383ffff */
.L_x_84:
[----:B------:R-:W-:Y:S07]  /*7e40*/  MOV R0, UR15 ;  /* 0x0000000f00007c02 */ /* 0x000fee0008000f00 */
.L_x_172:
[----:B-1----:R1:W2:Y:S02]  /*7e50*/  SYNCS.PHASECHK.TRANS64.TRYWAIT P0, [R0+URZ+0xe8], R9 ;  /* 0x0000e809000075a7 */ /* 0x0022a400080011ff */
[----:B--2---:R-:W-:Y:S05]  /*7e60*/  @!P0 NANOSLEEP.SYNCS 0x989680 ;  /* 0x009896800000895d */ /* 0x004fea0003900000 */
[----:B------:R-:W2:Y:S02]  /*7e70*/  @!P0 SYNCS.PHASECHK.TRANS64 P0, [R0+URZ+0xe8], R9 ;  /* 0x0000e809000085a7 */ /* 0x000ea400080010ff */
[----:B--2---:R-:W-:Y:S05]  /*7e80*/  @!P0 BRA `(.L_x_172) ;  /* 0xfffffffc00f08947 */ /* 0x004fea000383ffff */
[----:B------:R-:W-:Y:S05]  /*7e90*/  BRA `(.L_x_173) ;  /* 0xffffffc800507947 */ /* 0x000fea000383ffff */
.L_x_85:
[----:B------:R-:W-:Y:S07]  /*7ea0*/  MOV R0, UR13 ;  /* 0x0000000d00007c02 */ /* 0x000fee0008000f00 */
.L_x_174:
[----:B-1----:R1:W2:Y:S02]  /*7eb0*/  SYNCS.PHASECHK.TRANS64.TRYWAIT P0, [R0+URZ+0xe8], R20 ;  /* 0x0000e814000075a7 */ /* 0x0022a400080011ff */
[----:B--2---:R-:W-:Y:S05]  /*7ec0*/  @!P0 NANOSLEEP.SYNCS 0x989680 ;  /* 0x009896800000895d */ /* 0x004fea0003900000 */
[----:B------:R-:W2:Y:S02]  /*7ed0*/  @!P0 SYNCS.PHASECHK.TRANS64 P0, [R0+URZ+0xe8], R20 ;  /* 0x0000e814000085a7 */ /* 0x000ea400080010ff */
[----:B--2---:R-:W-:Y:S05]  /*7ee0*/  @!P0 BRA `(.L_x_174) ;  /* 0xfffffffc00f08947 */ /* 0x004fea000383ffff */
[----:B------:R-:W-:Y:S05]  /*7ef0*/  BRA `(.L_x_175) ;  /* 0xffffffc800f07947 */ /* 0x000fea000383ffff */
.L_x_87:
[----:B------:R-:W-:-:S07]  /*7f00*/  MOV R0, UR4 ;  /* 0x0000000400007c02 */ /* 0x000fce0008000f00 */
.L_x_176:
[----:B-1----:R1:W3:Y:S02]  /*7f10*/  SYNCS.PHASECHK.TRANS64.TRYWAIT P0, [R0+URZ], R2 ;  /* 0x00000002000075a7 */ /* 0x0022e400080011ff */
[----:B---3--:R-:W-:Y:S05]  /*7f20*/  @!P0 NANOSLEEP.SYNCS 0x989680 ;  /* 0x009896800000895d */ /* 0x008fea0003900000 */
[----:B------:R-:W3:Y:S02]  /*7f30*/  @!P0 SYNCS.PHASECHK.TRANS64 P0, [R0+URZ], R2 ;  /* 0x00000002000085a7 */ /* 0x000ee400080010ff */
[----:B---3--:R-:W-:Y:S05]  /*7f40*/  @!P0 BRA `(.L_x_176) ;  /* 0xfffffffc00f08947 */ /* 0x008fea000383ffff */
[----:B------:R-:W-:Y:S05]  /*7f50*/  BRA `(.L_x_177) ;  /* 0xffffffcc007c7947 */ /* 0x000fea000383ffff */
.L_x_88:
[----:B------:R-:W-:-:S07]  /*7f60*/  MOV R0, UR4 ;  /* 0x0000000400007c02 */ /* 0x000fce0008000f00 */
.L_x_178:
[----:B-1----:R1:W3:Y:S02]  /*7f70*/  SYNCS.PHASECHK.TRANS64.TRYWAIT P0, [R0+URZ], R2 ;  /* 0x00000002000075a7 */ /* 0x0022e400080011ff */
[----:B---3--:R-:W-:Y:S05]  /*7f80*/  @!P0 NANOSLEEP.SYNCS 0x989680 ;  /* 0x009896800000895d */ /* 0x008fea0003900000 */
[----:B------:R-:W3:Y:S02]  /*7f90*/  @!P0 SYNCS.PHASECHK.TRANS64 P0, [R0+URZ], R2 ;  /* 0x00000002000085a7 */ /* 0x000ee400080010ff */
[----:B---3--:R-:W-:Y:S05]  /*7fa0*/  @!P0 BRA `(.L_x_178) ;  /* 0xfffffffc00f08947 */ /* 0x008fea000383ffff */
[----:B------:R-:W-:Y:S05]  /*7fb0*/  BRA `(.L_x_179) ;  /* 0xffffffcc00887947 */ /* 0x000fea000383ffff */
.L_x_90:
[----:B--2---:R2:W4:Y:S02]  /*7fc0*/  SYNCS.PHASECHK.TRANS64.TRYWAIT P0, [R0+URZ+0x110], R2 ;  /* 0x00011002000075a7 */ /* 0x00452400080011ff */
[----:B----4-:R-:W-:Y:S05]  /*7fd0*/  @!P0 NANOSLEEP.SYNCS 0x989680 ;  /* 0x009896800000895d */ /* 0x010fea0003900000 */
[----:B------:R-:W4:Y:S02]  /*7fe0*/  @!P0 SYNCS.PHASECHK.TRANS64 P0, [R0+URZ+0x110], R2 ;  /* 0x00011002000085a7 */ /* 0x000f2400080010ff */
[----:B----4-:R-:W-:Y:S05]  /*7ff0*/  @!P0 BRA `(.L_x_90) ;  /* 0xfffffffc00f08947 */ /* 0x010fea000383ffff */
[----:B------:R-:W-:Y:S05]  /*8000*/  BRA `(.L_x_180) ;  /* 0xffffffd000787947 */ /* 0x000fea000383ffff */
.L_x_100:
[----:B-1----:R1:W3:Y:S02]  /*8010*/  SYNCS.PHASECHK.TRANS64.TRYWAIT P1, [R2+URZ+0xd0], R4 ;  /* 0x0000d004020075a7 */ /* 0x0022e400080211ff */
[----:B---3--:R-:W-:Y:S05]  /*8020*/  @!P1 NANOSLEEP.SYNCS 0x989680 ;  /* 0x009896800000995d */ /* 0x008fea0003900000 */
[----:B------:R-:W3:Y:S02]  /*8030*/  @!P1 SYNCS.PHASECHK.TRANS64 P1, [R2+URZ+0xd0], R4 ;  /* 0x0000d004020095a7 */ /* 0x000ee400080210ff */
[----:B---3--:R-:W-:Y:S05]  /*8040*/  @!P1 BRA `(.L_x_100) ;  /* 0xfffffffc00f09947 */ /* 0x008fea000383ffff */
[----:B------:R-:W-:Y:S05]  /*8050*/  BRA `(.L_x_99) ;  /* 0xffffffdc00787947 */ /* 0x000fea000383ffff */
.L_x_102:
[----:B-1----:R1:W2:Y:S02]  /*8060*/  SYNCS.PHASECHK.TRANS64.TRYWAIT P0, [R44+URZ+0x130], R3 ;  /* 0x000130032c0075a7 */ /* 0x0022a400080011ff */
[----:B--2---:R-:W-:Y:S05]  /*8070*/  @!P0 NANOSLEEP.SYNCS 0x989680 ;  /* 0x009896800000895d */ /* 0x004fea0003900000 */
[----:B------:R-:W2:Y:S02]  /*8080*/  @!P0 SYNCS.PHASECHK.TRANS64 P0, [R44+URZ+0x130], R3 ;  /* 0x000130032c0085a7 */ /* 0x000ea400080010ff */
[----:B--2---:R-:W-:Y:S05]  /*8090*/  @!P0 BRA `(.L_x_102) ;  /* 0xfffffffc00f08947 */ /* 0x004fea000383ffff */
[----:B------:R-:W-:Y:S05]  /*80a0*/  BRA `(.L_x_101) ;  /* 0xffffffdc00c87947 */ /* 0x000fea000383ffff */
.L_x_113:
[----:B-1----:R1:W2:Y:S02]  /*80b0*/  SYNCS.PHASECHK.TRANS64.TRYWAIT P0, [R2+URZ+0xd0], R45 ;  /* 0x0000d02d020075a7 */ /* 0x0022a400080011ff */
[----:B--2---:R-:W-:Y:S05]  /*80c0*/  @!P0 NANOSLEEP.SYNCS 0x989680 ;  /* 0x009896800000895d */ /* 0x004fea0003900000 */
[----:B------:R-:W2:Y:S02]  /*80d0*/  @!P0 SYNCS.PHASECHK.TRANS64 P0, [R2+URZ+0xd0], R45 ;  /* 0x0000d02d020085a7 */ /* 0x000ea400080010ff */
[----:B--2---:R-:W-:Y:S05]  /*80e0*/  @!P0 BRA `(.L_x_113) ;  /* 0xfffffffc00f08947 */ /* 0x004fea000383ffff */
[----:B------:R-:W-:Y:S05]  /*80f0*/  BRA `(.L_x_112) ;  /* 0xffffffe400d87947 */ /* 0x000fea000383ffff */
        .weak           $__internal_0_$__cuda_sm10x_tcgen05_guardrail_trap_col_being_dealloced_not_returned_by_alloc
        .type           $__internal_0_$__cuda_sm10x_tcgen05_guardrail_trap_col_being_dealloced_not_returned_by_alloc,@function
        .size           $__internal_0_$__cuda_sm10x_tcgen05_guardrail_trap_col_being_dealloced_not_returned_by_alloc,($__internal_1_$__cuda_sm10x_tcgen05_guardrail_trap_phase_invalid_during_alloc - $__internal_0_$__cuda_sm10x_tcgen05_guardrail_trap_col_being_dealloced_not_returned_by_alloc)
$__internal_0_$__cuda_sm10x_tcgen05_guardrail_trap_col_being_dealloced_not_returned_by_alloc:
[----:B------:R-:W-:Y:S05]  /*8100*/  BPT.TRAP 0x1 ;  /* 0x000000040000795c */ /* 0x000fea0000300000 */
[----:B------:R-:W-:-:S04]  /*8110*/  HFMA2 R3, -RZ, RZ, 0, 0 ;  /* 0x00000000ff037431 */ /* 0x000fc800000001ff */
[----:B------:R-:W-:Y:S05]  /*8120*/  RET.REL.NODEC R2 `(_ZN7cutlass13device_kernelINS_4gemm6kernel13GemmUniversalIN4cute5tupleIJiiiiEEENS1_10collective13CollectiveMmaINS1_35MainloopSm100TmaUmmaWarpSpecializedILi13ELi2ELi4ENS5_IJNS4_1CILi1EEESB_SB_EEEEENS5_IJNSA_ILi64EEESE_SE_EEENS_6half_tENS5_IJlSB_lEEESG_SH_NS4_8TiledMMAINS4_8MMA_AtomIJNS4_20SM100_MMA_F16BF16_SSISG_SG_fLi64ELi64ELNS4_4UMMA5MajorE0ELSM_0ELNSL_7ScaleInE0ELSN_0EEEEEENS4_6LayoutISC_NS5_IJNSA_ILi0EEESR_SR_EEEEENS5_IJNS4_10UnderscoreESU_SU_EEEEENS4_13SM90_TMA_LOADENS4_14ComposedLayoutINS4_7SwizzleILi3ELi4ELi3EEENS4_18smem_ptr_flag_bitsILi16EEENSQ_INS5_IJNSA_ILi8EEESE_EEENS5_IJSE_SB_EEEEEEEvNS4_8identityESX_S17_vS18_EENS_8epilogue10collective18CollectiveEpilogueINS1A_23Sm100TmaWarpSpecializedILi3ELi2ELi16ELb1ELb0EEEJSF_NS5_IJNSQ_ISE_SB_EENSQ_INSA_ILi32EEESB_EEEEESG_SH_SG_SH_NS1A_6fusion15FusionCallbacksIS1E_NS1J_17LinearCombinationISG_fSG_fLNS_15FloatRoundStyleE2EEESF_S1I_JEEENS4_5SM1004TMEM4LOAD26SM100_TMEM_LOAD_16dp256b4xESX_NSY_INSZ_ILi2ELi4ELi3EEES12_NSQ_INS5_IJS13_S1G_EEENS5_IJS1G_SB_EEEEEEENS4_17SM75_U32x4_LDSM_NENS4_14SM90_TMA_STOREES1X_NS4_17SM90_U32x4_STSM_NENS4_39AutoVectorizingCopyWithAssumedAlignmentILi128EEEEEEvvEEEEvNT_6ParamsE) ;  /* 0xffffff7c02b47950 */ /* 0x000fea0003c3ffff */
        .weak           $__internal_1_$__cuda_sm10x_tcgen05_guardrail_trap_phase_invalid_during_alloc
        .type           $__internal_1_$__cuda_sm10x_tcgen05_guardrail_trap_phase_invalid_during_alloc,@function
        .size           $__internal_1_$__cuda_sm10x_tcgen05_guardrail_trap_phase_invalid_during_alloc,($__internal_2_$__cuda_sm10x_tcgen05_guardrail_trap_unallocated_columns_being_dealloced - $__internal_1_$__cuda_sm10x_tcgen05_guardrail_trap_phase_invalid_during_alloc)
$__internal_1_$__cuda_sm10x_tcgen05_guardrail_trap_phase_invalid_during_alloc:
[----:B------:R-:W-:Y:S05]  /*8130*/  BPT.TRAP 0x1 ;  /* 0x000000040000795c */ /* 0x000fea0000300000 */
[----:B------:R-:W-:-:S04]  /*8140*/  MOV R3, 0x0 ;  /* 0x0000000000037802 */ /* 0x000fc80000000f00 */
[----:B------:R-:W-:Y:S05]  /*8150*/  RET.REL.NODEC R2 `(_ZN7cutlass13device_kernelINS_4gemm6kernel13GemmUniversalIN4cute5tupleIJiiiiEEENS1_10collective13CollectiveMmaINS1_35MainloopSm100TmaUmmaWarpSpecializedILi13ELi2ELi4ENS5_IJNS4_1CILi1EEESB_SB_EEEEENS5_IJNSA_ILi64EEESE_SE_EEENS_6half_tENS5_IJlSB_lEEESG_SH_NS4_8TiledMMAINS4_8MMA_AtomIJNS4_20SM100_MMA_F16BF16_SSISG_SG_fLi64ELi64ELNS4_4UMMA5MajorE0ELSM_0ELNSL_7ScaleInE0ELSN_0EEEEEENS4_6LayoutISC_NS5_IJNSA_ILi0EEESR_SR_EEEEENS5_IJNS4_10UnderscoreESU_SU_EEEEENS4_13SM90_TMA_LOADENS4_14ComposedLayoutINS4_7SwizzleILi3ELi4ELi3EEENS4_18smem_ptr_flag_bitsILi16EEENSQ_INS5_IJNSA_ILi8EEESE_EEENS5_IJSE_SB_EEEEEEEvNS4_8identityESX_S17_vS18_EENS_8epilogue10collective18CollectiveEpilogueINS1A_23Sm100TmaWarpSpecializedILi3ELi2ELi16ELb1ELb0EEEJSF_NS5_IJNSQ_ISE_SB_EENSQ_INSA_ILi32EEESB_EEEEESG_SH_SG_SH_NS1A_6fusion15FusionCallbacksIS1E_NS1J_17LinearCombinationISG_fSG_fLNS_15FloatRoundStyleE2EEESF_S1I_JEEENS4_5SM1004TMEM4LOAD26SM100_TMEM_LOAD_16dp256b4xESX_NSY_INSZ_ILi2ELi4ELi3EEES12_NSQ_INS5_IJS13_S1G_EEENS5_IJS1G_SB_EEEEEEENS4_17SM75_U32x4_LDSM_NENS4_14SM90_TMA_STOREES1X_NS4_17SM90_U32x4_STSM_NENS4_39AutoVectorizingCopyWithAssumedAlignmentILi128EEEEEEvvEEEEvNT_6ParamsE) ;  /* 0xffffff7c02a87950 */ /* 0x000fea0003c3ffff */
        .weak           $__internal_2_$__cuda_sm10x_tcgen05_guardrail_trap_unallocated_columns_being_dealloced
        .type           $__internal_2_$__cuda_sm10x_tcgen05_guardrail_trap_unallocated_columns_being_dealloced,@function
        .size           $__internal_2_$__cuda_sm10x_tcgen05_guardrail_trap_unallocated_columns_being_dealloced,(.L_x_182 - $__internal_2_$__cuda_sm10x_tcgen05_guardrail_trap_unallocated_columns_being_dealloced)
$__internal_2_$__cuda_sm10x_tcgen05_guardrail_trap_unallocated_columns_being_dealloced:
[----:B------:R-:W-:Y:S05]  /*8160*/  BPT.TRAP 0x1 ;  /* 0x000000040000795c */ /* 0x000fea0000300000 */
[----:B------:R-:W-:-:S04]  /*8170*/  HFMA2 R3, -RZ, RZ, 0, 0 ;  /* 0x00000000ff037431 */ /* 0x000fc800000001ff */
[----:B------:R-:W-:Y:S05]  /*8180*/  RET.REL.NODEC R2 `(_ZN7cutlass13device_kernelINS_4gemm6kernel13GemmUniversalIN4cute5tupleIJiiiiEEENS1_10collective13CollectiveMmaINS1_35MainloopSm100TmaUmmaWarpSpecializedILi13ELi2ELi4ENS5_IJNS4_1CILi1EEESB_SB_EEEEENS5_IJNSA_ILi64EEESE_SE_EEENS_6half_tENS5_IJlSB_lEEESG_SH_NS4_8TiledMMAINS4_8MMA_AtomIJNS4_20SM100_MMA_F16BF16_SSISG_SG_fLi64ELi64ELNS4_4UMMA5MajorE0ELSM_0ELNSL_7ScaleInE0ELSN_0EEEEEENS4_6LayoutISC_NS5_IJNSA_ILi0EEESR_SR_EEEEENS5_IJNS4_10UnderscoreESU_SU_EEEEENS4_13SM90_TMA_LOADENS4_14ComposedLayoutINS4_7SwizzleILi3ELi4ELi3EEENS4_18smem_ptr_flag_bitsILi16EEENSQ_INS5_IJNSA_ILi8EEESE_EEENS5_IJSE_SB_EEEEEEEvNS4_8identityESX_S17_vS18_EENS_8epilogue10collective18CollectiveEpilogueINS1A_23Sm100TmaWarpSpecializedILi3ELi2ELi16ELb1ELb0EEEJSF_NS5_IJNSQ_ISE_SB_EENSQ_INSA_ILi32EEESB_EEEEESG_SH_SG_SH_NS1A_6fusion15FusionCallbacksIS1E_NS1J_17LinearCombinationISG_fSG_fLNS_15FloatRoundStyleE2EEESF_S1I_JEEENS4_5SM1004TMEM4LOAD26SM100_TMEM_LOAD_16dp256b4xESX_NSY_INSZ_ILi2ELi4ELi3EEES12_NSQ_INS5_IJS13_S1G_EEENS5_IJS1G_SB_EEEEEEENS4_17SM75_U32x4_LDSM_NENS4_14SM90_TMA_STOREES1X_NS4_17SM90_U32x4_STSM_NENS4_39AutoVectorizingCopyWithAssumedAlignmentILi128EEEEEEvvEEEEvNT_6ParamsE) ;  /* 0xffffff7c029c7950 */ /* 0x000fea0003c3ffff */
.L_x_181:
[----:B------:R-:W-:-:S00]  /*8190*/  BRA `(.L_x_181) ;  /* 0xfffffffc00fc7947 */ /* 0x000fc0000383ffff */
[----:B------:R-:W-:-:S00]  /*81a0*/  NOP ;  /* 0x0000000000007918 */ /* 0x000fc00000000000 */
        /* <DEDUP_REMOVED lines=13> */
.L_x_182:


//--------------------- .nv.global.init           --------------------------
	.section	.nv.global.init,"aw",@progbits
.nv.global.init:
	.type		$str$27,@object
	.size		$str$27,($str$28 - $str$27)
$str$27:
        /*0000*/ 	.byte	0x28, 0x61, 0x64, 0x64, 0x72, 0x65, 0x73, 0x73, 0x20, 0x26, 0x20, 0x6d, 0x61, 0x73, 0x6b, 0x29
        /*0010*/ 	.byte	0x20, 0x3d, 0x3d, 0x20, 0x30, 0x00
	.type		$str$28,@object
	.size		$str$28,($str$26 - $str$28)
$str$28:
        /*0016*/ 	.byte	0x2f, 0x74, 0x6d, 0x70, 0x2f, 0x63, 0x75, 0x74, 0x6c, 0x61, 0x73, 0x73, 0x5f, 0x73, 0x77, 0x65
        /*0026*/ 	.byte	0x65, 0x70, 0x5f, 0x73, 0x72, 0x63, 0x2f, 0x69, 0x6e, 0x63, 0x6c, 0x75, 0x64, 0x65, 0x2f, 0x63
        /*0036*/ 	.byte	0x75, 0x74, 0x65, 0x2f, 0x70, 0x6f, 0x69, 0x6e, 0x74, 0x65, 0x72, 0x5f, 0x66, 0x6c, 0x61, 0x67
        /*0046*/ 	.byte	0x67, 0x65, 0x64, 0x2e, 0x68, 0x70, 0x70, 0x00
	.type		$str$26,@object
	.size		$str$26,($str$25 - $str$26)
$str$26:
        /*004e*/ 	.byte	0x2f, 0x74, 0x6d, 0x70, 0x2f, 0x63, 0x75, 0x74, 0x6c, 0x61, 0x73, 0x73, 0x5f, 0x73, 0x77, 0x65
        /*005e*/ 	.byte	0x65, 0x70, 0x5f, 0x73, 0x72, 0x63, 0x2f, 0x69, 0x6e, 0x63, 0x6c, 0x75, 0x64, 0x65, 0x2f, 0x63
        /*006e*/ 	.byte	0x75, 0x74, 0x65, 0x2f, 0x61, 0x74, 0x6f, 0x6d, 0x2f, 0x63, 0x6f, 0x70, 0x79, 0x5f, 0x74, 0x72
        /*007e*/ 	.byte	0x61, 0x69, 0x74, 0x73, 0x5f, 0x73, 0x6d, 0x31, 0x30, 0x30, 0x2e, 0x68, 0x70, 0x70, 0x00
	.type		$str$25,@object
	.size		$str$25,(__unnamed_1 - $str$25)
$str$25:
        /*008d*/ 	.byte	0x28, 0x28, 0x75, 0x69, 0x6e, 0x74, 0x33, 0x32, 0x5f, 0x74, 0x28, 0x74, 0x68, 0x72, 0x65, 0x61
        /*009d*/ 	.byte	0x64, 0x49, 0x64, 0x78, 0x2e, 0x78, 0x29, 0x20, 0x2f, 0x20, 0x33, 0x32, 0x29, 0x20, 0x25, 0x20
        /*00ad*/ 	.byte	0x34, 0x29, 0x20, 0x3d, 0x3d, 0x20, 0x28, 0x28, 0x28, 0x74, 0x6d, 0x65, 0x6d, 0x5f, 0x61, 0x64
        /*00bd*/ 	.byte	0x64, 0x72, 0x20, 0x3e, 0x3e, 0x20, 0x31, 0x36, 0x29, 0x20, 0x2f, 0x20, 0x33, 0x32, 0x29, 0x20
        /*00cd*/ 	.byte	0x25, 0x20, 0x34, 0x29, 0x00
	.type		__unnamed_1,@object
	.size		__unnamed_1,(__unnamed_2 - __unnamed_1)
__unnamed_1:
        /*00d2*/ 	.byte	0x61, 0x75, 0x74, 0x6f, 0x20, 0x63, 0x75, 0x74, 0x65, 0x3a, 0x3a, 0x61, 0x73, 0x5f, 0x70, 0x6f
        /* <DEDUP_REMOVED lines=24> */
        /*0262*/ 	.byte	0x3e, 0x3e, 0x3e, 0x5d, 0x00
	.type		__unnamed_2,@object
	.size		__unnamed_2,(.L_2 - __unnamed_2)
__unnamed_2:
        /* <DEDUP_REMOVED lines=46> */
.L_2:


//--------------------- .nv.shared._ZN7cutlass13device_kernelINS_4gemm6kernel13GemmUniversalIN4cute5tupleIJiiiiEEENS1_10collective13CollectiveMmaINS1_35MainloopSm100TmaUmmaWarpSpecializedILi13ELi2ELi4ENS5_IJNS4_1CILi1EEESB_SB_EEEEENS5_IJNSA_ILi64EEESE_SE_EEENS_6half_tENS5_IJlSB_lEEESG_SH_NS4_8TiledMMAINS4_8MMA_AtomIJNS4_20SM100_MMA_F16BF16_SSISG_SG_fLi64ELi64ELNS4_4UMMA5MajorE0ELSM_0ELNSL_7ScaleInE0ELSN_0EEEEEENS4_6LayoutISC_NS5_IJNSA_ILi0EEESR_SR_EEEEENS5_IJNS4_10UnderscoreESU_SU_EEEEENS4_13SM90_TMA_LOADENS4_14ComposedLayoutINS4_7SwizzleILi3ELi4ELi3EEENS4_18smem_ptr_flag_bitsILi16EEENSQ_INS5_IJNSA_ILi8EEESE_EEENS5_IJSE_SB_EEEEEEEvNS4_8identityESX_S17_vS18_EENS_8epilogue10collective18CollectiveEpilogueINS1A_23Sm100TmaWarpSpecializedILi3ELi2ELi16ELb1ELb0EEEJSF_NS5_IJNSQ_ISE_SB_EENSQ_INSA_ILi32EEESB_EEEEESG_SH_SG_SH_NS1A_6fusion15FusionCallbacksIS1E_NS1J_17LinearCombinationISG_fSG_fLNS_15FloatRoundStyleE2EEESF_S1I_JEEENS4_5SM1004TMEM4LOAD26SM100_TMEM_LOAD_16dp256b4xESX_NSY_INSZ_ILi2ELi4ELi3EEES12_NSQ_INS5_IJS13_S1G_EEENS5_IJS1G_SB_EEEEEEENS4_17SM75_U32x4_LDSM_NENS4_14SM90_TMA_STOREES1X_NS4_17SM90_U32x4_STSM_NENS4_39AutoVectorizingCopyWithAssumedAlignmentILi128EEEEEEvvEEEEvNT_6ParamsE --------------------------
	.section	.nv.shared._ZN7cutlass13device_kernelINS_4gemm6kernel13GemmUniversalIN4cute5tupleIJiiiiEEENS1_10collective13CollectiveMmaINS1_35MainloopSm100TmaUmmaWarpSpecializedILi13ELi2ELi4ENS5_IJNS4_1CILi1EEESB_SB_EEEEENS5_IJNSA_ILi64EEESE_SE_EEENS_6half_tENS5_IJlSB_lEEESG_SH_NS4_8TiledMMAINS4_8MMA_AtomIJNS4_20SM100_MMA_F16BF16_SSISG_SG_fLi64ELi64ELNS4_4UMMA5MajorE0ELSM_0ELNSL_7ScaleInE0ELSN_0EEEEEENS4_6LayoutISC_NS5_IJNSA_ILi0EEESR_SR_EEEEENS5_IJNS4_10UnderscoreESU_SU_EEEEENS4_13SM90_TMA_LOADENS4_14ComposedLayoutINS4_7SwizzleILi3ELi4ELi3EEENS4_18smem_ptr_flag_bitsILi16EEENSQ_INS5_IJNSA_ILi8EEESE_EEENS5_IJSE_SB_EEEEEEEvNS4_8identityESX_S17_vS18_EENS_8epilogue10collective18CollectiveEpilogueINS1A_23Sm100TmaWarpSpecializedILi3ELi2ELi16ELb1ELb0EEEJSF_NS5_IJNSQ_ISE_SB_EENSQ_INSA_ILi32EEESB_EEEEESG_SH_SG_SH_NS1A_6fusion15FusionCallbacksIS1E_NS1J_17LinearCombinationISG_fSG_fLNS_15FloatRoundStyleE2EEESF_S1I_JEEENS4_5SM1004TMEM4LOAD26SM100_TMEM_LOAD_16dp256b4xESX_NSY_INSZ_ILi2ELi4ELi3EEES12_NSQ_INS5_IJS13_S1G_EEENS5_IJS1G_SB_EEEEEEENS4_17SM75_U32x4_LDSM_NENS4_14SM90_TMA_STOREES1X_NS4_17SM90_U32x4_STSM_NENS4_39AutoVectorizingCopyWithAssumedAlignmentILi128EEEEEEvvEEEEvNT_6ParamsE,"aw",@nobits
	.sectionflags	@""
	.align	16
	.zero		1024


//--------------------- .nv.shared.reserved.0     --------------------------
	.section	.nv.shared.reserved.0,"aw",@nobits
	.weak		__nv_reservedSMEM_offset_0_alias
	.size		__nv_reservedSMEM_offset_0_alias, 0, 64
	.other		__nv_reservedSMEM_offset_0_alias,@"STO_CUDA_RESERVED_SHARED STV_DEFAULT"
__nv_reservedSMEM_offset_0_alias:
	.zero		0
.nv.shared.reserved.0:
	.zero		64
	.weak		__nv_reservedSMEM_tcgen05_partition
	.type		__nv_reservedSMEM_tcgen05_partition,@object
	.size		__nv_reservedSMEM_tcgen05_partition,(.L_0 - __nv_reservedSMEM_tcgen05_partition)
__nv_reservedSMEM_tcgen05_partition:
	.zero		32
.L_0:


//--------------------- .nv.global                --------------------------
	.section	.nv.global,"aw",@nobits
.nv.global:
	.type		_ZN40_INTERNAL_6e6986b1_4_k_cu_f94e6309_314924cute1_E,@object
	.size		_ZN40_INTERNAL_6e6986b1_4_k_cu_f94e6309_314924cute1_E,(_ZN40_INTERNAL_6e6986b1_4_k_cu_f94e6309_314924cuda3std3__45__cpo6cbeginE - _ZN40_INTERNAL_6e6986b1_4_k_cu_f94e6309_314924cute1_E)
_ZN40_INTERNAL_6e6986b1_4_k_cu_f94e6309_314924cute1_E:
	.zero		1
	.type		_ZN40_INTERNAL_6e6986b1_4_k_cu_f94e6309_314924cuda3std3__45__cpo6cbeginE,@object
	.size		_ZN40_INTERNAL_6e6986b1_4_k_cu_f94e6309_314924cuda3std3__45__cpo6cbeginE,(_ZN40_INTERNAL_6e6986b1_4_k_cu_f94e6309_314924cuda3std3__48in_placeE - _ZN40_INTERNAL_6e6986b1_4_k_cu_f94e6309_314924cuda3std3__45__cpo6cbeginE)
_ZN40_INTERNAL_6e6986b1_4_k_cu_f94e6309_314924cuda3std3__45__cpo6cbeginE:
	.zero		1
	.type		_ZN40_INTERNAL_6e6986b1_4_k_cu_f94e6309_314924cuda3std3__48in_placeE,@object
	.size		_ZN40_INTERNAL_6e6986b1_4_k_cu_f94e6309_314924cuda3std3__48in_placeE,(_ZN40_INTERNAL_6e6986b1_4_k_cu_f94e6309_314924cuda3std6ranges3__45__cpo9iter_moveE - _ZN40_INTERNAL_6e6986b1_4_k_cu_f94e6309_314924cuda3std3__48in_placeE)
_ZN40_INTERNAL_6e6986b1_4_k_cu_f94e6309_314924cuda3std3__48in_placeE:
	.zero		1
	.type		_ZN40_INTERNAL_6e6986b1_4_k_cu_f94e6309_314924cuda3std6ranges3__45__cpo9iter_moveE,@object
	.size		_ZN40_INTERNAL_6e6986b1_4_k_cu_f94e6309_314924cuda3std6ranges3__45__cpo9iter_moveE,(_ZN40_INTERNAL_6e6986b1_4_k_cu_f94e6309_314924cuda3std3__45__cpo5beginE - _ZN40_INTERNAL_6e6986b1_4_k_cu_f94e6309_314924cuda3std6ranges3__45__cpo9iter_moveE)
_ZN40_INTERNAL_6e6986b1_4_k_cu_f94e6309_314924cuda3std6ranges3__45__cpo9iter_moveE:
	.zero		1
	.type		_ZN40_INTERNAL_6e6986b1_4_k_cu_f94e6309_314924cuda3std3__45__cpo5beginE,@object
	.size		_ZN40_INTERNAL_6e6986b1_4_k_cu_f94e6309_314924cuda3std3__45__cpo5beginE,(_ZN40_INTERNAL_6e6986b1_4_k_cu_f94e6309_314924cuda3std3__442_GLOBAL__N__6e6986b1_4_k_cu_f94e6309_314926ignoreE - _ZN40_INTERNAL_6e6986b1_4_k_cu_f94e6309_314924cuda3std3__45__cpo5beginE)
_ZN40_INTERNAL_6e6986b1_4_k_cu_f94e6309_314924cuda3std3__45__cpo5beginE:
	.zero		1
	.type		_ZN40_INTERNAL_6e6986b1_4_k_cu_f94e6309_314924cuda3std3__442_GLOBAL__N__6e6986b1_4_k_cu_f94e6309_314926ignoreE,@object
	.size		_ZN40_INTERNAL_6e6986b1_4_k_cu_f94e6309_314924cuda3std3__442_GLOBAL__N__6e6986b1_4_k_cu_f94e6309_314926ignoreE,(_ZN40_INTERNAL_6e6986b1_4_k_cu_f94e6309_314924cute7productE - _ZN40_INTERNAL_6e6986b1_4_k_cu_f94e6309_314924cuda3std3__442_GLOBAL__N__6e6986b1_4_k_cu_f94e6309_314926ignoreE)
_ZN40_INTERNAL_6e6986b1_4_k_cu_f94e6309_314924cuda3std3__442_GLOBAL__N__6e6986b1_4_k_cu_f94e6309_314926ignoreE:
	.zero		1
	.type		_ZN40_INTERNAL_6e6986b1_4_k_cu_f94e6309_314924cute7productE,@object
	.size		_ZN40_INTERNAL_6e6986b1_4_k_cu_f94e6309_314924cute7productE,(_ZN40_INTERNAL_6e6986b1_4_k_cu_f94e6309_314924cuda3std3__45__cpo3endE - _ZN40_INTERNAL_6e6986b1_4_k_cu_f94e6309_314924cute7productE)
_ZN40_INTERNAL_6e6986b1_4_k_cu_f94e6309_314924cute7productE:
	.zero		1
	.type		_ZN40_INTERNAL_6e6986b1_4_k_cu_f94e6309_314924cuda3std3__45__cpo3endE,@object
	.size		_ZN40_INTERNAL_6e6986b1_4_k_cu_f94e6309_314924cuda3std3__45__cpo3endE,(_ZN40_INTERNAL_6e6986b1_4_k_cu_f94e6309_314924cuda3std3__419piecewise_constructE - _ZN40_INTERNAL_6e6986b1_4_k_cu_f94e6309_314924cuda3std3__45__cpo3endE)
_ZN40_INTERNAL_6e6986b1_4_k_cu_f94e6309_314924cuda3std3__45__cpo3endE:
	.zero		1
	.type		_ZN40_INTERNAL_6e6986b1_4_k_cu_f94e6309_314924cuda3std3__419piecewise_constructE,@object
	.size		_ZN40_INTERNAL_6e6986b1_4_k_cu_f94e6309_314924cuda3std3__419piecewise_constructE,(_ZN40_INTERNAL_6e6986b1_4_k_cu_f94e6309_314924cuda3std3__45__cpo4cendE - _ZN40_INTERNAL_6e6986b1_4_k_cu_f94e6309_314924cuda3std3__419piecewise_constructE)
_ZN40_INTERNAL_6e6986b1_4_k_cu_f94e6309_314924cuda3std3__419piecewise_constructE:
	.zero		1
	.type		_ZN40_INTERNAL_6e6986b1_4_k_cu_f94e6309_314924cuda3std3__45__cpo4cendE,@object
	.size		_ZN40_INTERNAL_6e6986b1_4_k_cu_f94e6309_314924cuda3std3__45__cpo4cendE,(_ZN40_INTERNAL_6e6986b1_4_k_cu_f94e6309_314924cuda3std6ranges3__45__cpo4swapE - _ZN40_INTERNAL_6e6986b1_4_k_cu_f94e6309_314924cuda3std3__45__cpo4cendE)
_ZN40_INTERNAL_6e6986b1_4_k_cu_f94e6309_314924cuda3std3__45__cpo4cendE:
	.zero		1
	.type		_ZN40_INTERNAL_6e6986b1_4_k_cu_f94e6309_314924cuda3std6ranges3__45__cpo4swapE,@object
	.size		_ZN40_INTERNAL_6e6986b1_4_k_cu_f94e6309_314924cuda3std6ranges3__45__cpo4swapE,(.L_10 - _ZN40_INTERNAL_6e6986b1_4_k_cu_f94e6309_314924cuda3std6ranges3__45__cpo4swapE)
_ZN40_INTERNAL_6e6986b1_4_k_cu_f94e6309_314924cuda3std6ranges3__45__cpo4swapE:
	.zero		1
.L_10:


//--------------------- .nv.constant0._ZN7cutlass13device_kernelINS_4gemm6kernel13GemmUniversalIN4cute5tupleIJiiiiEEENS1_10collective13CollectiveMmaINS1_35MainloopSm100TmaUmmaWarpSpecializedILi13ELi2ELi4ENS5_IJNS4_1CILi1EEESB_SB_EEEEENS5_IJNSA_ILi64EEESE_SE_EEENS_6half_tENS5_IJlSB_lEEESG_SH_NS4_8TiledMMAINS4_8MMA_AtomIJNS4_20SM100_MMA_F16BF16_SSISG_SG_fLi64ELi64ELNS4_4UMMA5MajorE0ELSM_0ELNSL_7ScaleInE0ELSN_0EEEEEENS4_6LayoutISC_NS5_IJNSA_ILi0EEESR_SR_EEEEENS5_IJNS4_10UnderscoreESU_SU_EEEEENS4_13SM90_TMA_LOADENS4_14ComposedLayoutINS4_7SwizzleILi3ELi4ELi3EEENS4_18smem_ptr_flag_bitsILi16EEENSQ_INS5_IJNSA_ILi8EEESE_EEENS5_IJSE_SB_EEEEEEEvNS4_8identityESX_S17_vS18_EENS_8epilogue10collective18CollectiveEpilogueINS1A_23Sm100TmaWarpSpecializedILi3ELi2ELi16ELb1ELb0EEEJSF_NS5_IJNSQ_ISE_SB_EENSQ_INSA_ILi32EEESB_EEEEESG_SH_SG_SH_NS1A_6fusion15FusionCallbacksIS1E_NS1J_17LinearCombinationISG_fSG_fLNS_15FloatRoundStyleE2EEESF_S1I_JEEENS4_5SM1004TMEM4LOAD26SM100_TMEM_LOAD_16dp256b4xESX_NSY_INSZ_ILi2ELi4ELi3EEES12_NSQ_INS5_IJS13_S1G_EEENS5_IJS1G_SB_EEEEEEENS4_17SM75_U32x4_LDSM_NENS4_14SM90_TMA_STOREES1X_NS4_17SM90_U32x4_STSM_NENS4_39AutoVectorizingCopyWithAssumedAlignmentILi128EEEEEEvvEEEEvNT_6ParamsE --------------------------
	.section	.nv.constant0._ZN7cutlass13device_kernelINS_4gemm6kernel13GemmUniversalIN4cute5tupleIJiiiiEEENS1_10collective13CollectiveMmaINS1_35MainloopSm100TmaUmmaWarpSpecializedILi13ELi2ELi4ENS5_IJNS4_1CILi1EEESB_SB_EEEEENS5_IJNSA_ILi64EEESE_SE_EEENS_6half_tENS5_IJlSB_lEEESG_SH_NS4_8TiledMMAINS4_8MMA_AtomIJNS4_20SM100_MMA_F16BF16_SSISG_SG_fLi64ELi64ELNS4_4UMMA5MajorE0ELSM_0ELNSL_7ScaleInE0ELSN_0EEEEEENS4_6LayoutISC_NS5_IJNSA_ILi0EEESR_SR_EEEEENS5_IJNS4_10UnderscoreESU_SU_EEEEENS4_13SM90_TMA_LOADENS4_14ComposedLayoutINS4_7SwizzleILi3ELi4ELi3EEENS4_18smem_ptr_flag_bitsILi16EEENSQ_INS5_IJNSA_ILi8EEESE_EEENS5_IJSE_SB_EEEEEEEvNS4_8identityESX_S17_vS18_EENS_8epilogue10collective18CollectiveEpilogueINS1A_23Sm100TmaWarpSpecializedILi3ELi2ELi16ELb1ELb0EEEJSF_NS5_IJNSQ_ISE_SB_EENSQ_INSA_ILi32EEESB_EEEEESG_SH_SG_SH_NS1A_6fusion15FusionCallbacksIS1E_NS1J_17LinearCombinationISG_fSG_fLNS_15FloatRoundStyleE2EEESF_S1I_JEEENS4_5SM1004TMEM4LOAD26SM100_TMEM_LOAD_16dp256b4xESX_NSY_INSZ_ILi2ELi4ELi3EEES12_NSQ_INS5_IJS13_S1G_EEENS5_IJS1G_SB_EEEEEEENS4_17SM75_U32x4_LDSM_NENS4_14SM90_TMA_STOREES1X_NS4_17SM90_U32x4_STSM_NENS4_39AutoVectorizingCopyWithAssumedAlignmentILi128EEEEEEvvEEEEvNT_6ParamsE,"a",@progbits
	.sectionflags	@""
	.align	4
.nv.constant0._ZN7cutlass13device_kernelINS_4gemm6kernel13GemmUniversalIN4cute5tupleIJiiiiEEENS1_10collective13CollectiveMmaINS1_35MainloopSm100TmaUmmaWarpSpecializedILi13ELi2ELi4ENS5_IJNS4_1CILi1EEESB_SB_EEEEENS5_IJNSA_ILi64EEESE_SE_EEENS_6half_tENS5_IJlSB_lEEESG_SH_NS4_8TiledMMAINS4_8MMA_AtomIJNS4_20SM100_MMA_F16BF16_SSISG_SG_fLi64ELi64ELNS4_4UMMA5MajorE0ELSM_0ELNSL_7ScaleInE0ELSN_0EEEEEENS4_6LayoutISC_NS5_IJNSA_ILi0EEESR_SR_EEEEENS5_IJNS4_10UnderscoreESU_SU_EEEEENS4_13SM90_TMA_LOADENS4_14ComposedLayoutINS4_7SwizzleILi3ELi4ELi3EEENS4_18smem_ptr_flag_bitsILi16EEENSQ_INS5_IJNSA_ILi8EEESE_EEENS5_IJSE_SB_EEEEEEEvNS4_8identityESX_S17_vS18_EENS_8epilogue10collective18CollectiveEpilogueINS1A_23Sm100TmaWarpSpecializedILi3ELi2ELi16ELb1ELb0EEEJSF_NS5_IJNSQ_ISE_SB_EENSQ_INSA_ILi32EEESB_EEEEESG_SH_SG_SH_NS1A_6fusion15FusionCallbacksIS1E_NS1J_17LinearCombinationISG_fSG_fLNS_15FloatRoundStyleE2EEESF_S1I_JEEENS4_5SM1004TMEM4LOAD26SM100_TMEM_LOAD_16dp256b4xESX_NSY_INSZ_ILi2ELi4ELi3EEES12_NSQ_INS5_IJS13_S1G_EEENS5_IJS1G_SB_EEEEEEENS4_17SM75_U32x4_LDSM_NENS4_14SM90_TMA_STOREES1X_NS4_17SM90_U32x4_STSM_NENS4_39AutoVectorizingCopyWithAssumedAlignmentILi128EEEEEEvvEEEEvNT_6ParamsE:
	.zero		2944


//--------------------- SYMBOLS --------------------------

	.type		.nv.reservedSmem.offset0,@object
	.size		.nv.reservedSmem.offset0,0x4
	.type		.nv.reservedSmem.cap,@object
	.size		.nv.reservedSmem.cap,0x4
	.type		__assertfail,@function
